//
// Generated by NVIDIA NVVM Compiler
//
// Compiler Build ID: CL-36424714
// Cuda compilation tools, release 13.0, V13.0.88
// Based on NVVM 20.0.0
//

.version 9.0
.target sm_100
.address_size 64

	// .globl	_Z13simulateRollsPiyi
.global .align 4 .b8 precalc_xorwow_matrix[102400];
.global .align 4 .b8 precalc_xorwow_offset_matrix[102400];
.global .align 4 .b8 mrg32k3aM1[2304];
.global .align 4 .b8 mrg32k3aM2[2304];
.global .align 4 .b8 mrg32k3aM1SubSeq[2016];
.global .align 4 .b8 mrg32k3aM2SubSeq[2016];
.global .align 4 .b8 mrg32k3aM1Seq[2304];
.global .align 4 .b8 mrg32k3aM2Seq[2304];
.const .align 8 .b8 __cr_lgamma_table[72];

.visible .entry _Z13simulateRollsPiyi(
	.param .u64 .ptr .align 1 _Z13simulateRollsPiyi_param_0,
	.param .u64 _Z13simulateRollsPiyi_param_1,
	.param .u32 _Z13simulateRollsPiyi_param_2
)
{
	.local .align 8 .b8 	__local_depot0[48];
	.reg .b64 	%SP;
	.reg .b64 	%SPL;
	.reg .pred 	%p<69>;
	.reg .b32 	%r<1239>;
	.reg .b64 	%rd<26>;

	mov.u64 	%SPL, __local_depot0;
	ld.param.u64 	%rd10, [_Z13simulateRollsPiyi_param_0];
	ld.param.u64 	%rd11, [_Z13simulateRollsPiyi_param_1];
	ld.param.u32 	%r564, [_Z13simulateRollsPiyi_param_2];
	mov.u32 	%r565, %ctaid.x;
	mov.u32 	%r566, %ntid.x;
	mov.u32 	%r567, %tid.x;
	mad.lo.s32 	%r568, %r565, %r566, %r567;
	cvt.u64.u32 	%rd25, %r568;
	setp.le.u64 	%p1, %rd11, %rd25;
	@%p1 bra 	$L__BB0_119;
	cvt.u32.u64 	%r569, %rd25;
	add.u64 	%rd2, %SPL, 0;
	xor.b32  	%r570, %r564, -1429050551;
	mul.lo.s32 	%r571, %r570, 1099087573;
	setp.gt.s32 	%p2, %r564, -1;
	selp.b32 	%r572, -644748465, -1947113066, %p2;
	add.s32 	%r573, %r572, %r571;
	add.s32 	%r1231, %r573, 6615241;
	add.s32 	%r961, %r571, 123456789;
	st.local.v2.u32 	[%rd2], {%r1231, %r961};
	xor.b32  	%r960, %r571, 362436069;
	add.s32 	%r959, %r572, 521288629;
	st.local.v2.u32 	[%rd2+8], {%r960, %r959};
	xor.b32  	%r958, %r572, 88675123;
	add.s32 	%r957, %r571, 5783321;
	st.local.v2.u32 	[%rd2+16], {%r958, %r957};
	setp.eq.s32 	%p3, %r569, 0;
	@%p3 bra 	$L__BB0_116;
	mov.b32 	%r944, 0;
	mov.u64 	%rd14, precalc_xorwow_matrix;
$L__BB0_3:
	mov.u64 	%rd3, %rd25;
	and.b64  	%rd4, %rd3, 3;
	setp.eq.s64 	%p4, %rd4, 0;
	@%p4 bra 	$L__BB0_115;
	mul.wide.u32 	%rd13, %r944, 3200;
	add.s64 	%rd5, %rd14, %rd13;
	mov.b32 	%r957, 0;
	mov.u32 	%r958, %r957;
	mov.u32 	%r959, %r957;
	mov.u32 	%r960, %r957;
	mov.u32 	%r961, %r957;
	mov.u32 	%r950, %r957;
$L__BB0_5:
	mul.wide.u32 	%rd15, %r950, 4;
	add.s64 	%rd16, %rd2, %rd15;
	ld.local.u32 	%r19, [%rd16+4];
	shl.b32 	%r20, %r950, 5;
	mov.b32 	%r956, 0;
$L__BB0_6:
	.pragma "nounroll";
	shr.u32 	%r577, %r19, %r956;
	and.b32  	%r578, %r577, 1;
	setp.eq.b32 	%p5, %r578, 1;
	not.pred 	%p6, %p5;
	add.s32 	%r579, %r20, %r956;
	mul.lo.s32 	%r580, %r579, 5;
	mul.wide.u32 	%rd17, %r580, 4;
	add.s64 	%rd6, %rd5, %rd17;
	@%p6 bra 	$L__BB0_8;
	ld.global.u32 	%r581, [%rd6];
	xor.b32  	%r961, %r961, %r581;
	ld.global.u32 	%r582, [%rd6+4];
	xor.b32  	%r960, %r960, %r582;
	ld.global.u32 	%r583, [%rd6+8];
	xor.b32  	%r959, %r959, %r583;
	ld.global.u32 	%r584, [%rd6+12];
	xor.b32  	%r958, %r958, %r584;
	ld.global.u32 	%r585, [%rd6+16];
	xor.b32  	%r957, %r957, %r585;
$L__BB0_8:
	and.b32  	%r587, %r577, 2;
	setp.eq.s32 	%p7, %r587, 0;
	@%p7 bra 	$L__BB0_10;
	ld.global.u32 	%r588, [%rd6+20];
	xor.b32  	%r961, %r961, %r588;
	ld.global.u32 	%r589, [%rd6+24];
	xor.b32  	%r960, %r960, %r589;
	ld.global.u32 	%r590, [%rd6+28];
	xor.b32  	%r959, %r959, %r590;
	ld.global.u32 	%r591, [%rd6+32];
	xor.b32  	%r958, %r958, %r591;
	ld.global.u32 	%r592, [%rd6+36];
	xor.b32  	%r957, %r957, %r592;
$L__BB0_10:
	and.b32  	%r594, %r577, 4;
	setp.eq.s32 	%p8, %r594, 0;
	@%p8 bra 	$L__BB0_12;
	ld.global.u32 	%r595, [%rd6+40];
	xor.b32  	%r961, %r961, %r595;
	ld.global.u32 	%r596, [%rd6+44];
	xor.b32  	%r960, %r960, %r596;
	ld.global.u32 	%r597, [%rd6+48];
	xor.b32  	%r959, %r959, %r597;
	ld.global.u32 	%r598, [%rd6+52];
	xor.b32  	%r958, %r958, %r598;
	ld.global.u32 	%r599, [%rd6+56];
	xor.b32  	%r957, %r957, %r599;
$L__BB0_12:
	and.b32  	%r601, %r577, 8;
	setp.eq.s32 	%p9, %r601, 0;
	@%p9 bra 	$L__BB0_14;
	ld.global.u32 	%r602, [%rd6+60];
	xor.b32  	%r961, %r961, %r602;
	ld.global.u32 	%r603, [%rd6+64];
	xor.b32  	%r960, %r960, %r603;
	ld.global.u32 	%r604, [%rd6+68];
	xor.b32  	%r959, %r959, %r604;
	ld.global.u32 	%r605, [%rd6+72];
	xor.b32  	%r958, %r958, %r605;
	ld.global.u32 	%r606, [%rd6+76];
	xor.b32  	%r957, %r957, %r606;
$L__BB0_14:
	and.b32  	%r608, %r577, 16;
	setp.eq.s32 	%p10, %r608, 0;
	@%p10 bra 	$L__BB0_16;
	ld.global.u32 	%r609, [%rd6+80];
	xor.b32  	%r961, %r961, %r609;
	ld.global.u32 	%r610, [%rd6+84];
	xor.b32  	%r960, %r960, %r610;
	ld.global.u32 	%r611, [%rd6+88];
	xor.b32  	%r959, %r959, %r611;
	ld.global.u32 	%r612, [%rd6+92];
	xor.b32  	%r958, %r958, %r612;
	ld.global.u32 	%r613, [%rd6+96];
	xor.b32  	%r957, %r957, %r613;
$L__BB0_16:
	and.b32  	%r615, %r577, 32;
	setp.eq.s32 	%p11, %r615, 0;
	@%p11 bra 	$L__BB0_18;
	ld.global.u32 	%r616, [%rd6+100];
	xor.b32  	%r961, %r961, %r616;
	ld.global.u32 	%r617, [%rd6+104];
	xor.b32  	%r960, %r960, %r617;
	ld.global.u32 	%r618, [%rd6+108];
	xor.b32  	%r959, %r959, %r618;
	ld.global.u32 	%r619, [%rd6+112];
	xor.b32  	%r958, %r958, %r619;
	ld.global.u32 	%r620, [%rd6+116];
	xor.b32  	%r957, %r957, %r620;
$L__BB0_18:
	and.b32  	%r622, %r577, 64;
	setp.eq.s32 	%p12, %r622, 0;
	@%p12 bra 	$L__BB0_20;
	ld.global.u32 	%r623, [%rd6+120];
	xor.b32  	%r961, %r961, %r623;
	ld.global.u32 	%r624, [%rd6+124];
	xor.b32  	%r960, %r960, %r624;
	ld.global.u32 	%r625, [%rd6+128];
	xor.b32  	%r959, %r959, %r625;
	ld.global.u32 	%r626, [%rd6+132];
	xor.b32  	%r958, %r958, %r626;
	ld.global.u32 	%r627, [%rd6+136];
	xor.b32  	%r957, %r957, %r627;
$L__BB0_20:
	and.b32  	%r629, %r577, 128;
	setp.eq.s32 	%p13, %r629, 0;
	@%p13 bra 	$L__BB0_22;
	ld.global.u32 	%r630, [%rd6+140];
	xor.b32  	%r961, %r961, %r630;
	ld.global.u32 	%r631, [%rd6+144];
	xor.b32  	%r960, %r960, %r631;
	ld.global.u32 	%r632, [%rd6+148];
	xor.b32  	%r959, %r959, %r632;
	ld.global.u32 	%r633, [%rd6+152];
	xor.b32  	%r958, %r958, %r633;
	ld.global.u32 	%r634, [%rd6+156];
	xor.b32  	%r957, %r957, %r634;
$L__BB0_22:
	and.b32  	%r636, %r577, 256;
	setp.eq.s32 	%p14, %r636, 0;
	@%p14 bra 	$L__BB0_24;
	ld.global.u32 	%r637, [%rd6+160];
	xor.b32  	%r961, %r961, %r637;
	ld.global.u32 	%r638, [%rd6+164];
	xor.b32  	%r960, %r960, %r638;
	ld.global.u32 	%r639, [%rd6+168];
	xor.b32  	%r959, %r959, %r639;
	ld.global.u32 	%r640, [%rd6+172];
	xor.b32  	%r958, %r958, %r640;
	ld.global.u32 	%r641, [%rd6+176];
	xor.b32  	%r957, %r957, %r641;
$L__BB0_24:
	and.b32  	%r643, %r577, 512;
	setp.eq.s32 	%p15, %r643, 0;
	@%p15 bra 	$L__BB0_26;
	ld.global.u32 	%r644, [%rd6+180];
	xor.b32  	%r961, %r961, %r644;
	ld.global.u32 	%r645, [%rd6+184];
	xor.b32  	%r960, %r960, %r645;
	ld.global.u32 	%r646, [%rd6+188];
	xor.b32  	%r959, %r959, %r646;
	ld.global.u32 	%r647, [%rd6+192];
	xor.b32  	%r958, %r958, %r647;
	ld.global.u32 	%r648, [%rd6+196];
	xor.b32  	%r957, %r957, %r648;
$L__BB0_26:
	and.b32  	%r650, %r577, 1024;
	setp.eq.s32 	%p16, %r650, 0;
	@%p16 bra 	$L__BB0_28;
	ld.global.u32 	%r651, [%rd6+200];
	xor.b32  	%r961, %r961, %r651;
	ld.global.u32 	%r652, [%rd6+204];
	xor.b32  	%r960, %r960, %r652;
	ld.global.u32 	%r653, [%rd6+208];
	xor.b32  	%r959, %r959, %r653;
	ld.global.u32 	%r654, [%rd6+212];
	xor.b32  	%r958, %r958, %r654;
	ld.global.u32 	%r655, [%rd6+216];
	xor.b32  	%r957, %r957, %r655;
$L__BB0_28:
	and.b32  	%r657, %r577, 2048;
	setp.eq.s32 	%p17, %r657, 0;
	@%p17 bra 	$L__BB0_30;
	ld.global.u32 	%r658, [%rd6+220];
	xor.b32  	%r961, %r961, %r658;
	ld.global.u32 	%r659, [%rd6+224];
	xor.b32  	%r960, %r960, %r659;
	ld.global.u32 	%r660, [%rd6+228];
	xor.b32  	%r959, %r959, %r660;
	ld.global.u32 	%r661, [%rd6+232];
	xor.b32  	%r958, %r958, %r661;
	ld.global.u32 	%r662, [%rd6+236];
	xor.b32  	%r957, %r957, %r662;
$L__BB0_30:
	and.b32  	%r664, %r577, 4096;
	setp.eq.s32 	%p18, %r664, 0;
	@%p18 bra 	$L__BB0_32;
	ld.global.u32 	%r665, [%rd6+240];
	xor.b32  	%r961, %r961, %r665;
	ld.global.u32 	%r666, [%rd6+244];
	xor.b32  	%r960, %r960, %r666;
	ld.global.u32 	%r667, [%rd6+248];
	xor.b32  	%r959, %r959, %r667;
	ld.global.u32 	%r668, [%rd6+252];
	xor.b32  	%r958, %r958, %r668;
	ld.global.u32 	%r669, [%rd6+256];
	xor.b32  	%r957, %r957, %r669;
$L__BB0_32:
	and.b32  	%r671, %r577, 8192;
	setp.eq.s32 	%p19, %r671, 0;
	@%p19 bra 	$L__BB0_34;
	ld.global.u32 	%r672, [%rd6+260];
	xor.b32  	%r961, %r961, %r672;
	ld.global.u32 	%r673, [%rd6+264];
	xor.b32  	%r960, %r960, %r673;
	ld.global.u32 	%r674, [%rd6+268];
	xor.b32  	%r959, %r959, %r674;
	ld.global.u32 	%r675, [%rd6+272];
	xor.b32  	%r958, %r958, %r675;
	ld.global.u32 	%r676, [%rd6+276];
	xor.b32  	%r957, %r957, %r676;
$L__BB0_34:
	and.b32  	%r678, %r577, 16384;
	setp.eq.s32 	%p20, %r678, 0;
	@%p20 bra 	$L__BB0_36;
	ld.global.u32 	%r679, [%rd6+280];
	xor.b32  	%r961, %r961, %r679;
	ld.global.u32 	%r680, [%rd6+284];
	xor.b32  	%r960, %r960, %r680;
	ld.global.u32 	%r681, [%rd6+288];
	xor.b32  	%r959, %r959, %r681;
	ld.global.u32 	%r682, [%rd6+292];
	xor.b32  	%r958, %r958, %r682;
	ld.global.u32 	%r683, [%rd6+296];
	xor.b32  	%r957, %r957, %r683;
$L__BB0_36:
	and.b32  	%r685, %r577, 32768;
	setp.eq.s32 	%p21, %r685, 0;
	@%p21 bra 	$L__BB0_38;
	ld.global.u32 	%r686, [%rd6+300];
	xor.b32  	%r961, %r961, %r686;
	ld.global.u32 	%r687, [%rd6+304];
	xor.b32  	%r960, %r960, %r687;
	ld.global.u32 	%r688, [%rd6+308];
	xor.b32  	%r959, %r959, %r688;
	ld.global.u32 	%r689, [%rd6+312];
	xor.b32  	%r958, %r958, %r689;
	ld.global.u32 	%r690, [%rd6+316];
	xor.b32  	%r957, %r957, %r690;
$L__BB0_38:
	add.s32 	%r956, %r956, 16;
	setp.ne.s32 	%p22, %r956, 32;
	@%p22 bra 	$L__BB0_6;
	mad.lo.s32 	%r691, %r950, -31, %r20;
	add.s32 	%r950, %r691, 1;
	setp.ne.s32 	%p23, %r950, 5;
	@%p23 bra 	$L__BB0_5;
	st.local.u32 	[%rd2+4], %r961;
	st.local.v2.u32 	[%rd2+8], {%r960, %r959};
	st.local.v2.u32 	[%rd2+16], {%r958, %r957};
	setp.eq.s64 	%p24, %rd4, 1;
	@%p24 bra 	$L__BB0_115;
	mov.b32 	%r957, 0;
	mov.u32 	%r958, %r957;
	mov.u32 	%r959, %r957;
	mov.u32 	%r960, %r957;
	mov.u32 	%r961, %r957;
	mov.u32 	%r1042, %r957;
$L__BB0_42:
	mul.wide.u32 	%rd18, %r1042, 4;
	add.s64 	%rd19, %rd2, %rd18;
	ld.local.u32 	%r195, [%rd19+4];
	shl.b32 	%r196, %r1042, 5;
	mov.b32 	%r1048, 0;
$L__BB0_43:
	.pragma "nounroll";
	shr.u32 	%r694, %r195, %r1048;
	and.b32  	%r695, %r694, 1;
	setp.eq.b32 	%p25, %r695, 1;
	not.pred 	%p26, %p25;
	add.s32 	%r696, %r196, %r1048;
	mul.lo.s32 	%r697, %r696, 5;
	mul.wide.u32 	%rd20, %r697, 4;
	add.s64 	%rd7, %rd5, %rd20;
	@%p26 bra 	$L__BB0_45;
	ld.global.u32 	%r698, [%rd7];
	xor.b32  	%r961, %r961, %r698;
	ld.global.u32 	%r699, [%rd7+4];
	xor.b32  	%r960, %r960, %r699;
	ld.global.u32 	%r700, [%rd7+8];
	xor.b32  	%r959, %r959, %r700;
	ld.global.u32 	%r701, [%rd7+12];
	xor.b32  	%r958, %r958, %r701;
	ld.global.u32 	%r702, [%rd7+16];
	xor.b32  	%r957, %r957, %r702;
$L__BB0_45:
	and.b32  	%r704, %r694, 2;
	setp.eq.s32 	%p27, %r704, 0;
	@%p27 bra 	$L__BB0_47;
	ld.global.u32 	%r705, [%rd7+20];
	xor.b32  	%r961, %r961, %r705;
	ld.global.u32 	%r706, [%rd7+24];
	xor.b32  	%r960, %r960, %r706;
	ld.global.u32 	%r707, [%rd7+28];
	xor.b32  	%r959, %r959, %r707;
	ld.global.u32 	%r708, [%rd7+32];
	xor.b32  	%r958, %r958, %r708;
	ld.global.u32 	%r709, [%rd7+36];
	xor.b32  	%r957, %r957, %r709;
$L__BB0_47:
	and.b32  	%r711, %r694, 4;
	setp.eq.s32 	%p28, %r711, 0;
	@%p28 bra 	$L__BB0_49;
	ld.global.u32 	%r712, [%rd7+40];
	xor.b32  	%r961, %r961, %r712;
	ld.global.u32 	%r713, [%rd7+44];
	xor.b32  	%r960, %r960, %r713;
	ld.global.u32 	%r714, [%rd7+48];
	xor.b32  	%r959, %r959, %r714;
	ld.global.u32 	%r715, [%rd7+52];
	xor.b32  	%r958, %r958, %r715;
	ld.global.u32 	%r716, [%rd7+56];
	xor.b32  	%r957, %r957, %r716;
$L__BB0_49:
	and.b32  	%r718, %r694, 8;
	setp.eq.s32 	%p29, %r718, 0;
	@%p29 bra 	$L__BB0_51;
	ld.global.u32 	%r719, [%rd7+60];
	xor.b32  	%r961, %r961, %r719;
	ld.global.u32 	%r720, [%rd7+64];
	xor.b32  	%r960, %r960, %r720;
	ld.global.u32 	%r721, [%rd7+68];
	xor.b32  	%r959, %r959, %r721;
	ld.global.u32 	%r722, [%rd7+72];
	xor.b32  	%r958, %r958, %r722;
	ld.global.u32 	%r723, [%rd7+76];
	xor.b32  	%r957, %r957, %r723;
$L__BB0_51:
	and.b32  	%r725, %r694, 16;
	setp.eq.s32 	%p30, %r725, 0;
	@%p30 bra 	$L__BB0_53;
	ld.global.u32 	%r726, [%rd7+80];
	xor.b32  	%r961, %r961, %r726;
	ld.global.u32 	%r727, [%rd7+84];
	xor.b32  	%r960, %r960, %r727;
	ld.global.u32 	%r728, [%rd7+88];
	xor.b32  	%r959, %r959, %r728;
	ld.global.u32 	%r729, [%rd7+92];
	xor.b32  	%r958, %r958, %r729;
	ld.global.u32 	%r730, [%rd7+96];
	xor.b32  	%r957, %r957, %r730;
$L__BB0_53:
	and.b32  	%r732, %r694, 32;
	setp.eq.s32 	%p31, %r732, 0;
	@%p31 bra 	$L__BB0_55;
	ld.global.u32 	%r733, [%rd7+100];
	xor.b32  	%r961, %r961, %r733;
	ld.global.u32 	%r734, [%rd7+104];
	xor.b32  	%r960, %r960, %r734;
	ld.global.u32 	%r735, [%rd7+108];
	xor.b32  	%r959, %r959, %r735;
	ld.global.u32 	%r736, [%rd7+112];
	xor.b32  	%r958, %r958, %r736;
	ld.global.u32 	%r737, [%rd7+116];
	xor.b32  	%r957, %r957, %r737;
$L__BB0_55:
	and.b32  	%r739, %r694, 64;
	setp.eq.s32 	%p32, %r739, 0;
	@%p32 bra 	$L__BB0_57;
	ld.global.u32 	%r740, [%rd7+120];
	xor.b32  	%r961, %r961, %r740;
	ld.global.u32 	%r741, [%rd7+124];
	xor.b32  	%r960, %r960, %r741;
	ld.global.u32 	%r742, [%rd7+128];
	xor.b32  	%r959, %r959, %r742;
	ld.global.u32 	%r743, [%rd7+132];
	xor.b32  	%r958, %r958, %r743;
	ld.global.u32 	%r744, [%rd7+136];
	xor.b32  	%r957, %r957, %r744;
$L__BB0_57:
	and.b32  	%r746, %r694, 128;
	setp.eq.s32 	%p33, %r746, 0;
	@%p33 bra 	$L__BB0_59;
	ld.global.u32 	%r747, [%rd7+140];
	xor.b32  	%r961, %r961, %r747;
	ld.global.u32 	%r748, [%rd7+144];
	xor.b32  	%r960, %r960, %r748;
	ld.global.u32 	%r749, [%rd7+148];
	xor.b32  	%r959, %r959, %r749;
	ld.global.u32 	%r750, [%rd7+152];
	xor.b32  	%r958, %r958, %r750;
	ld.global.u32 	%r751, [%rd7+156];
	xor.b32  	%r957, %r957, %r751;
$L__BB0_59:
	and.b32  	%r753, %r694, 256;
	setp.eq.s32 	%p34, %r753, 0;
	@%p34 bra 	$L__BB0_61;
	ld.global.u32 	%r754, [%rd7+160];
	xor.b32  	%r961, %r961, %r754;
	ld.global.u32 	%r755, [%rd7+164];
	xor.b32  	%r960, %r960, %r755;
	ld.global.u32 	%r756, [%rd7+168];
	xor.b32  	%r959, %r959, %r756;
	ld.global.u32 	%r757, [%rd7+172];
	xor.b32  	%r958, %r958, %r757;
	ld.global.u32 	%r758, [%rd7+176];
	xor.b32  	%r957, %r957, %r758;
$L__BB0_61:
	and.b32  	%r760, %r694, 512;
	setp.eq.s32 	%p35, %r760, 0;
	@%p35 bra 	$L__BB0_63;
	ld.global.u32 	%r761, [%rd7+180];
	xor.b32  	%r961, %r961, %r761;
	ld.global.u32 	%r762, [%rd7+184];
	xor.b32  	%r960, %r960, %r762;
	ld.global.u32 	%r763, [%rd7+188];
	xor.b32  	%r959, %r959, %r763;
	ld.global.u32 	%r764, [%rd7+192];
	xor.b32  	%r958, %r958, %r764;
	ld.global.u32 	%r765, [%rd7+196];
	xor.b32  	%r957, %r957, %r765;
$L__BB0_63:
	and.b32  	%r767, %r694, 1024;
	setp.eq.s32 	%p36, %r767, 0;
	@%p36 bra 	$L__BB0_65;
	ld.global.u32 	%r768, [%rd7+200];
	xor.b32  	%r961, %r961, %r768;
	ld.global.u32 	%r769, [%rd7+204];
	xor.b32  	%r960, %r960, %r769;
	ld.global.u32 	%r770, [%rd7+208];
	xor.b32  	%r959, %r959, %r770;
	ld.global.u32 	%r771, [%rd7+212];
	xor.b32  	%r958, %r958, %r771;
	ld.global.u32 	%r772, [%rd7+216];
	xor.b32  	%r957, %r957, %r772;
$L__BB0_65:
	and.b32  	%r774, %r694, 2048;
	setp.eq.s32 	%p37, %r774, 0;
	@%p37 bra 	$L__BB0_67;
	ld.global.u32 	%r775, [%rd7+220];
	xor.b32  	%r961, %r961, %r775;
	ld.global.u32 	%r776, [%rd7+224];
	xor.b32  	%r960, %r960, %r776;
	ld.global.u32 	%r777, [%rd7+228];
	xor.b32  	%r959, %r959, %r777;
	ld.global.u32 	%r778, [%rd7+232];
	xor.b32  	%r958, %r958, %r778;
	ld.global.u32 	%r779, [%rd7+236];
	xor.b32  	%r957, %r957, %r779;
$L__BB0_67:
	and.b32  	%r781, %r694, 4096;
	setp.eq.s32 	%p38, %r781, 0;
	@%p38 bra 	$L__BB0_69;
	ld.global.u32 	%r782, [%rd7+240];
	xor.b32  	%r961, %r961, %r782;
	ld.global.u32 	%r783, [%rd7+244];
	xor.b32  	%r960, %r960, %r783;
	ld.global.u32 	%r784, [%rd7+248];
	xor.b32  	%r959, %r959, %r784;
	ld.global.u32 	%r785, [%rd7+252];
	xor.b32  	%r958, %r958, %r785;
	ld.global.u32 	%r786, [%rd7+256];
	xor.b32  	%r957, %r957, %r786;
$L__BB0_69:
	and.b32  	%r788, %r694, 8192;
	setp.eq.s32 	%p39, %r788, 0;
	@%p39 bra 	$L__BB0_71;
	ld.global.u32 	%r789, [%rd7+260];
	xor.b32  	%r961, %r961, %r789;
	ld.global.u32 	%r790, [%rd7+264];
	xor.b32  	%r960, %r960, %r790;
	ld.global.u32 	%r791, [%rd7+268];
	xor.b32  	%r959, %r959, %r791;
	ld.global.u32 	%r792, [%rd7+272];
	xor.b32  	%r958, %r958, %r792;
	ld.global.u32 	%r793, [%rd7+276];
	xor.b32  	%r957, %r957, %r793;
$L__BB0_71:
	and.b32  	%r795, %r694, 16384;
	setp.eq.s32 	%p40, %r795, 0;
	@%p40 bra 	$L__BB0_73;
	ld.global.u32 	%r796, [%rd7+280];
	xor.b32  	%r961, %r961, %r796;
	ld.global.u32 	%r797, [%rd7+284];
	xor.b32  	%r960, %r960, %r797;
	ld.global.u32 	%r798, [%rd7+288];
	xor.b32  	%r959, %r959, %r798;
	ld.global.u32 	%r799, [%rd7+292];
	xor.b32  	%r958, %r958, %r799;
	ld.global.u32 	%r800, [%rd7+296];
	xor.b32  	%r957, %r957, %r800;
$L__BB0_73:
	and.b32  	%r802, %r694, 32768;
	setp.eq.s32 	%p41, %r802, 0;
	@%p41 bra 	$L__BB0_75;
	ld.global.u32 	%r803, [%rd7+300];
	xor.b32  	%r961, %r961, %r803;
	ld.global.u32 	%r804, [%rd7+304];
	xor.b32  	%r960, %r960, %r804;
	ld.global.u32 	%r805, [%rd7+308];
	xor.b32  	%r959, %r959, %r805;
	ld.global.u32 	%r806, [%rd7+312];
	xor.b32  	%r958, %r958, %r806;
	ld.global.u32 	%r807, [%rd7+316];
	xor.b32  	%r957, %r957, %r807;
$L__BB0_75:
	add.s32 	%r1048, %r1048, 16;
	setp.ne.s32 	%p42, %r1048, 32;
	@%p42 bra 	$L__BB0_43;
	mad.lo.s32 	%r808, %r1042, -31, %r196;
	add.s32 	%r1042, %r808, 1;
	setp.ne.s32 	%p43, %r1042, 5;
	@%p43 bra 	$L__BB0_42;
	st.local.u32 	[%rd2+4], %r961;
	st.local.v2.u32 	[%rd2+8], {%r960, %r959};
	st.local.v2.u32 	[%rd2+16], {%r958, %r957};
	setp.ne.s64 	%p44, %rd4, 3;
	@%p44 bra 	$L__BB0_115;
	mov.b32 	%r957, 0;
	mov.u32 	%r958, %r957;
	mov.u32 	%r959, %r957;
	mov.u32 	%r960, %r957;
	mov.u32 	%r961, %r957;
	mov.u32 	%r1134, %r957;
$L__BB0_79:
	mul.wide.u32 	%rd21, %r1134, 4;
	add.s64 	%rd22, %rd2, %rd21;
	ld.local.u32 	%r371, [%rd22+4];
	shl.b32 	%r372, %r1134, 5;
	mov.b32 	%r1140, 0;
$L__BB0_80:
	.pragma "nounroll";
	shr.u32 	%r811, %r371, %r1140;
	and.b32  	%r812, %r811, 1;
	setp.eq.b32 	%p45, %r812, 1;
	not.pred 	%p46, %p45;
	add.s32 	%r813, %r372, %r1140;
	mul.lo.s32 	%r814, %r813, 5;
	mul.wide.u32 	%rd23, %r814, 4;
	add.s64 	%rd8, %rd5, %rd23;
	@%p46 bra 	$L__BB0_82;
	ld.global.u32 	%r815, [%rd8];
	xor.b32  	%r961, %r961, %r815;
	ld.global.u32 	%r816, [%rd8+4];
	xor.b32  	%r960, %r960, %r816;
	ld.global.u32 	%r817, [%rd8+8];
	xor.b32  	%r959, %r959, %r817;
	ld.global.u32 	%r818, [%rd8+12];
	xor.b32  	%r958, %r958, %r818;
	ld.global.u32 	%r819, [%rd8+16];
	xor.b32  	%r957, %r957, %r819;
$L__BB0_82:
	and.b32  	%r821, %r811, 2;
	setp.eq.s32 	%p47, %r821, 0;
	@%p47 bra 	$L__BB0_84;
	ld.global.u32 	%r822, [%rd8+20];
	xor.b32  	%r961, %r961, %r822;
	ld.global.u32 	%r823, [%rd8+24];
	xor.b32  	%r960, %r960, %r823;
	ld.global.u32 	%r824, [%rd8+28];
	xor.b32  	%r959, %r959, %r824;
	ld.global.u32 	%r825, [%rd8+32];
	xor.b32  	%r958, %r958, %r825;
	ld.global.u32 	%r826, [%rd8+36];
	xor.b32  	%r957, %r957, %r826;
$L__BB0_84:
	and.b32  	%r828, %r811, 4;
	setp.eq.s32 	%p48, %r828, 0;
	@%p48 bra 	$L__BB0_86;
	ld.global.u32 	%r829, [%rd8+40];
	xor.b32  	%r961, %r961, %r829;
	ld.global.u32 	%r830, [%rd8+44];
	xor.b32  	%r960, %r960, %r830;
	ld.global.u32 	%r831, [%rd8+48];
	xor.b32  	%r959, %r959, %r831;
	ld.global.u32 	%r832, [%rd8+52];
	xor.b32  	%r958, %r958, %r832;
	ld.global.u32 	%r833, [%rd8+56];
	xor.b32  	%r957, %r957, %r833;
$L__BB0_86:
	and.b32  	%r835, %r811, 8;
	setp.eq.s32 	%p49, %r835, 0;
	@%p49 bra 	$L__BB0_88;
	ld.global.u32 	%r836, [%rd8+60];
	xor.b32  	%r961, %r961, %r836;
	ld.global.u32 	%r837, [%rd8+64];
	xor.b32  	%r960, %r960, %r837;
	ld.global.u32 	%r838, [%rd8+68];
	xor.b32  	%r959, %r959, %r838;
	ld.global.u32 	%r839, [%rd8+72];
	xor.b32  	%r958, %r958, %r839;
	ld.global.u32 	%r840, [%rd8+76];
	xor.b32  	%r957, %r957, %r840;
$L__BB0_88:
	and.b32  	%r842, %r811, 16;
	setp.eq.s32 	%p50, %r842, 0;
	@%p50 bra 	$L__BB0_90;
	ld.global.u32 	%r843, [%rd8+80];
	xor.b32  	%r961, %r961, %r843;
	ld.global.u32 	%r844, [%rd8+84];
	xor.b32  	%r960, %r960, %r844;
	ld.global.u32 	%r845, [%rd8+88];
	xor.b32  	%r959, %r959, %r845;
	ld.global.u32 	%r846, [%rd8+92];
	xor.b32  	%r958, %r958, %r846;
	ld.global.u32 	%r847, [%rd8+96];
	xor.b32  	%r957, %r957, %r847;
$L__BB0_90:
	and.b32  	%r849, %r811, 32;
	setp.eq.s32 	%p51, %r849, 0;
	@%p51 bra 	$L__BB0_92;
	ld.global.u32 	%r850, [%rd8+100];
	xor.b32  	%r961, %r961, %r850;
	ld.global.u32 	%r851, [%rd8+104];
	xor.b32  	%r960, %r960, %r851;
	ld.global.u32 	%r852, [%rd8+108];
	xor.b32  	%r959, %r959, %r852;
	ld.global.u32 	%r853, [%rd8+112];
	xor.b32  	%r958, %r958, %r853;
	ld.global.u32 	%r854, [%rd8+116];
	xor.b32  	%r957, %r957, %r854;
$L__BB0_92:
	and.b32  	%r856, %r811, 64;
	setp.eq.s32 	%p52, %r856, 0;
	@%p52 bra 	$L__BB0_94;
	ld.global.u32 	%r857, [%rd8+120];
	xor.b32  	%r961, %r961, %r857;
	ld.global.u32 	%r858, [%rd8+124];
	xor.b32  	%r960, %r960, %r858;
	ld.global.u32 	%r859, [%rd8+128];
	xor.b32  	%r959, %r959, %r859;
	ld.global.u32 	%r860, [%rd8+132];
	xor.b32  	%r958, %r958, %r860;
	ld.global.u32 	%r861, [%rd8+136];
	xor.b32  	%r957, %r957, %r861;
$L__BB0_94:
	and.b32  	%r863, %r811, 128;
	setp.eq.s32 	%p53, %r863, 0;
	@%p53 bra 	$L__BB0_96;
	ld.global.u32 	%r864, [%rd8+140];
	xor.b32  	%r961, %r961, %r864;
	ld.global.u32 	%r865, [%rd8+144];
	xor.b32  	%r960, %r960, %r865;
	ld.global.u32 	%r866, [%rd8+148];
	xor.b32  	%r959, %r959, %r866;
	ld.global.u32 	%r867, [%rd8+152];
	xor.b32  	%r958, %r958, %r867;
	ld.global.u32 	%r868, [%rd8+156];
	xor.b32  	%r957, %r957, %r868;
$L__BB0_96:
	and.b32  	%r870, %r811, 256;
	setp.eq.s32 	%p54, %r870, 0;
	@%p54 bra 	$L__BB0_98;
	ld.global.u32 	%r871, [%rd8+160];
	xor.b32  	%r961, %r961, %r871;
	ld.global.u32 	%r872, [%rd8+164];
	xor.b32  	%r960, %r960, %r872;
	ld.global.u32 	%r873, [%rd8+168];
	xor.b32  	%r959, %r959, %r873;
	ld.global.u32 	%r874, [%rd8+172];
	xor.b32  	%r958, %r958, %r874;
	ld.global.u32 	%r875, [%rd8+176];
	xor.b32  	%r957, %r957, %r875;
$L__BB0_98:
	and.b32  	%r877, %r811, 512;
	setp.eq.s32 	%p55, %r877, 0;
	@%p55 bra 	$L__BB0_100;
	ld.global.u32 	%r878, [%rd8+180];
	xor.b32  	%r961, %r961, %r878;
	ld.global.u32 	%r879, [%rd8+184];
	xor.b32  	%r960, %r960, %r879;
	ld.global.u32 	%r880, [%rd8+188];
	xor.b32  	%r959, %r959, %r880;
	ld.global.u32 	%r881, [%rd8+192];
	xor.b32  	%r958, %r958, %r881;
	ld.global.u32 	%r882, [%rd8+196];
	xor.b32  	%r957, %r957, %r882;
$L__BB0_100:
	and.b32  	%r884, %r811, 1024;
	setp.eq.s32 	%p56, %r884, 0;
	@%p56 bra 	$L__BB0_102;
	ld.global.u32 	%r885, [%rd8+200];
	xor.b32  	%r961, %r961, %r885;
	ld.global.u32 	%r886, [%rd8+204];
	xor.b32  	%r960, %r960, %r886;
	ld.global.u32 	%r887, [%rd8+208];
	xor.b32  	%r959, %r959, %r887;
	ld.global.u32 	%r888, [%rd8+212];
	xor.b32  	%r958, %r958, %r888;
	ld.global.u32 	%r889, [%rd8+216];
	xor.b32  	%r957, %r957, %r889;
$L__BB0_102:
	and.b32  	%r891, %r811, 2048;
	setp.eq.s32 	%p57, %r891, 0;
	@%p57 bra 	$L__BB0_104;
	ld.global.u32 	%r892, [%rd8+220];
	xor.b32  	%r961, %r961, %r892;
	ld.global.u32 	%r893, [%rd8+224];
	xor.b32  	%r960, %r960, %r893;
	ld.global.u32 	%r894, [%rd8+228];
	xor.b32  	%r959, %r959, %r894;
	ld.global.u32 	%r895, [%rd8+232];
	xor.b32  	%r958, %r958, %r895;
	ld.global.u32 	%r896, [%rd8+236];
	xor.b32  	%r957, %r957, %r896;
$L__BB0_104:
	and.b32  	%r898, %r811, 4096;
	setp.eq.s32 	%p58, %r898, 0;
	@%p58 bra 	$L__BB0_106;
	ld.global.u32 	%r899, [%rd8+240];
	xor.b32  	%r961, %r961, %r899;
	ld.global.u32 	%r900, [%rd8+244];
	xor.b32  	%r960, %r960, %r900;
	ld.global.u32 	%r901, [%rd8+248];
	xor.b32  	%r959, %r959, %r901;
	ld.global.u32 	%r902, [%rd8+252];
	xor.b32  	%r958, %r958, %r902;
	ld.global.u32 	%r903, [%rd8+256];
	xor.b32  	%r957, %r957, %r903;
$L__BB0_106:
	and.b32  	%r905, %r811, 8192;
	setp.eq.s32 	%p59, %r905, 0;
	@%p59 bra 	$L__BB0_108;
	ld.global.u32 	%r906, [%rd8+260];
	xor.b32  	%r961, %r961, %r906;
	ld.global.u32 	%r907, [%rd8+264];
	xor.b32  	%r960, %r960, %r907;
	ld.global.u32 	%r908, [%rd8+268];
	xor.b32  	%r959, %r959, %r908;
	ld.global.u32 	%r909, [%rd8+272];
	xor.b32  	%r958, %r958, %r909;
	ld.global.u32 	%r910, [%rd8+276];
	xor.b32  	%r957, %r957, %r910;
$L__BB0_108:
	and.b32  	%r912, %r811, 16384;
	setp.eq.s32 	%p60, %r912, 0;
	@%p60 bra 	$L__BB0_110;
	ld.global.u32 	%r913, [%rd8+280];
	xor.b32  	%r961, %r961, %r913;
	ld.global.u32 	%r914, [%rd8+284];
	xor.b32  	%r960, %r960, %r914;
	ld.global.u32 	%r915, [%rd8+288];
	xor.b32  	%r959, %r959, %r915;
	ld.global.u32 	%r916, [%rd8+292];
	xor.b32  	%r958, %r958, %r916;
	ld.global.u32 	%r917, [%rd8+296];
	xor.b32  	%r957, %r957, %r917;
$L__BB0_110:
	and.b32  	%r919, %r811, 32768;
	setp.eq.s32 	%p61, %r919, 0;
	@%p61 bra 	$L__BB0_112;
	ld.global.u32 	%r920, [%rd8+300];
	xor.b32  	%r961, %r961, %r920;
	ld.global.u32 	%r921, [%rd8+304];
	xor.b32  	%r960, %r960, %r921;
	ld.global.u32 	%r922, [%rd8+308];
	xor.b32  	%r959, %r959, %r922;
	ld.global.u32 	%r923, [%rd8+312];
	xor.b32  	%r958, %r958, %r923;
	ld.global.u32 	%r924, [%rd8+316];
	xor.b32  	%r957, %r957, %r924;
$L__BB0_112:
	add.s32 	%r1140, %r1140, 16;
	setp.ne.s32 	%p62, %r1140, 32;
	@%p62 bra 	$L__BB0_80;
	mad.lo.s32 	%r925, %r1134, -31, %r372;
	add.s32 	%r1134, %r925, 1;
	setp.ne.s32 	%p63, %r1134, 5;
	@%p63 bra 	$L__BB0_79;
	st.local.u32 	[%rd2+4], %r961;
	st.local.v2.u32 	[%rd2+8], {%r960, %r959};
	st.local.v2.u32 	[%rd2+16], {%r958, %r957};
$L__BB0_115:
	shr.u64 	%rd25, %rd3, 2;
	add.s32 	%r944, %r944, 1;
	setp.gt.u64 	%p64, %rd3, 3;
	@%p64 bra 	$L__BB0_3;
$L__BB0_116:
	mov.b32 	%r1237, 0;
	mov.u32 	%r1238, %r1237;
$L__BB0_117:
	mov.u32 	%r556, %r960;
	mov.u32 	%r960, %r959;
	mov.u32 	%r959, %r958;
	mov.u32 	%r958, %r957;
	shr.u32 	%r927, %r961, 2;
	xor.b32  	%r928, %r927, %r961;
	shl.b32 	%r929, %r958, 4;
	shl.b32 	%r930, %r928, 1;
	xor.b32  	%r931, %r930, %r929;
	xor.b32  	%r932, %r931, %r928;
	xor.b32  	%r957, %r932, %r958;
	add.s32 	%r1231, %r1231, 362437;
	add.s32 	%r933, %r957, %r1231;
	and.b32  	%r934, %r933, 3;
	setp.eq.s32 	%p65, %r934, 0;
	selp.u32 	%r935, 1, 0, %p65;
	add.s32 	%r1238, %r1238, %r935;
	sub.s32 	%r936, %r1238, %r1237;
	add.s32 	%r937, %r936, 230;
	setp.gt.s32 	%p66, %r937, 170;
	add.s32 	%r563, %r1237, 1;
	setp.lt.u32 	%p67, %r1237, 230;
	and.pred  	%p68, %p66, %p67;
	mov.u32 	%r961, %r556;
	mov.u32 	%r1237, %r563;
	@%p68 bra 	$L__BB0_117;
	cvta.to.global.u64 	%rd24, %rd10;
	atom.global.max.s32 	%r938, [%rd24], %r1238;
$L__BB0_119:
	ret;

}


// ===== COMPILED SASS (sm_100) =====

	.target	sm_100

	.elftype	@"ET_EXEC"


//--------------------- .note.nv.tkinfo           --------------------------
	.section	.note.nv.tkinfo,"",@"SHT_NOTE"
	.sectionflags	@"SHF_NOTE_NV_TKINFO"
	.tkinfo
        /*0018*/ 	.word	0x00000002
        /*0030*/ 	.string	""
        /*0030*/ 	.string	"ptxas"
        /*0030*/ 	.string	"Cuda compilation tools, release 13.0, V13.0.88"
        /*0030*/ 	.string	"Build cuda_13.0.r13.0/compiler.36424714_0"
        /*0030*/ 	.string	"-arch sm_100 -m 64 "



//--------------------- .note.nv.cuinfo           --------------------------
	.section	.note.nv.cuinfo,"",@"SHT_NOTE"
	.sectionflags	@"SHF_NOTE_NV_CUINFO"
        /*0018*/ 	.short	0x0002
        /*001a*/ 	.short	0x0064
        /*001c*/ 	.short	0x0082
	.zero		2


//--------------------- .nv.info                  --------------------------
	.section	.nv.info,"",@"SHT_CUDA_INFO"
	.align	4


	//----- nvinfo : EIATTR_REGCOUNT
	.align		4
        /*0000*/ 	.byte	0x04, 0x2f
        /*0002*/ 	.short	(.L_10 - .L_9)
	.align		4
.L_9:
        /*0004*/ 	.word	index@(_Z13simulateRollsPiyi)
        /*0008*/ 	.word	0x0000001f


	//----- nvinfo : EIATTR_FRAME_SIZE
	.align		4
.L_10:
        /*000c*/ 	.byte	0x04, 0x11
        /*000e*/ 	.short	(.L_12 - .L_11)
	.align		4
.L_11:
        /*0010*/ 	.word	index@(_Z13simulateRollsPiyi)
        /*0014*/ 	.word	0x00000030


	//----- nvinfo : EIATTR_MIN_STACK_SIZE
	.align		4
.L_12:
        /*0018*/ 	.byte	0x04, 0x12
        /*001a*/ 	.short	(.L_14 - .L_13)
	.align		4
.L_13:
        /*001c*/ 	.word	index@(_Z13simulateRollsPiyi)
        /*0020*/ 	.word	0x00000030
.L_14:


//--------------------- .nv.compat                --------------------------
	.section	.nv.compat,"",@"SHT_CUDA_COMPAT_INFO"
	.align	4
        /*0000*/ 	.byte	0x02, 0x09, 0x00, 0x00, 0x02, 0x02, 0x01, 0x00, 0x02, 0x05, 0x05, 0x00, 0x03, 0x07, 0x01, 0x01
        /*0010*/ 	.byte	0x02, 0x03, 0x00, 0x00, 0x02, 0x06, 0x01, 0x00, 0x04, 0x0b, 0x08, 0x00, 0x09, 0x00, 0x00, 0x00
        /*0020*/ 	.byte	0x00, 0x00, 0x00, 0x00


//--------------------- .nv.info._Z13simulateRollsPiyi --------------------------
	.section	.nv.info._Z13simulateRollsPiyi,"",@"SHT_CUDA_INFO"
	.sectionflags	@""
	.align	4


	//----- nvinfo : EIATTR_CUDA_API_VERSION
	.align		4
        /*0000*/ 	.byte	0x04, 0x37
        /*0002*/ 	.short	(.L_16 - .L_15)
.L_15:
        /*0004*/ 	.word	0x00000082


	//----- nvinfo : EIATTR_KPARAM_INFO
	.align		4
.L_16:
        /*0008*/ 	.byte	0x04, 0x17
        /*000a*/ 	.short	(.L_18 - .L_17)
.L_17:
        /*000c*/ 	.word	0x00000000
        /*0010*/ 	.short	0x0002
        /*0012*/ 	.short	0x0010
        /*0014*/ 	.byte	0x00, 0xf0, 0x11, 0x00


	//----- nvinfo : EIATTR_KPARAM_INFO
	.align		4
.L_18:
        /*0018*/ 	.byte	0x04, 0x17
        /*001a*/ 	.short	(.L_20 - .L_19)
.L_19:
        /*001c*/ 	.word	0x00000000
        /*0020*/ 	.short	0x0001
        /*0022*/ 	.short	0x0008
        /*0024*/ 	.byte	0x00, 0xf0, 0x21, 0x00


	//----- nvinfo : EIATTR_KPARAM_INFO
	.align		4
.L_20:
        /*0028*/ 	.byte	0x04, 0x17
        /*002a*/ 	.short	(.L_22 - .L_21)
.L_21:
        /*002c*/ 	.word	0x00000000
        /*0030*/ 	.short	0x0000
        /*0032*/ 	.short	0x0000
        /*0034*/ 	.byte	0x00, 0xf5, 0x21, 0x00


	//----- nvinfo : EIATTR_SPARSE_MMA_MASK
	.align		4
.L_22:
        /*0038*/ 	.byte	0x03, 0x50
        /*003a*/ 	.short	0x0000


	//----- nvinfo : EIATTR_MAXREG_COUNT
	.align		4
        /*003c*/ 	.byte	0x03, 0x1b
        /*003e*/ 	.short	0x00ff


	//----- nvinfo : EIATTR_MERCURY_ISA_VERSION
	.align		4
        /*0040*/ 	.byte	0x03, 0x5f
        /*0042*/ 	.short	0x0101


	//----- nvinfo : EIATTR_INT_WARP_WIDE_INSTR_OFFSETS
	.align		4
        /*0044*/ 	.byte	0x04, 0x31
        /*0046*/ 	.short	(.L_24 - .L_23)


	//   ....[0]....
.L_23:
        /*0048*/ 	.word	0x000028f0


	//   ....[1]....
        /*004c*/ 	.word	0x00002900


	//----- nvinfo : EIATTR_VRC_CTA_INIT_COUNT
	.align		4
.L_24:
        /*0050*/ 	.byte	0x02, 0x4a
	.zero		1
	.zero		1


	//----- nvinfo : EIATTR_EXIT_INSTR_OFFSETS
	.align		4
        /*0054*/ 	.byte	0x04, 0x1c
        /*0056*/ 	.short	(.L_26 - .L_25)


	//   ....[0]....
.L_25:
        /*0058*/ 	.word	0x00000090


	//   ....[1]....
        /*005c*/ 	.word	0x00002950


	//----- nvinfo : EIATTR_CRS_STACK_SIZE
	.align		4
.L_26:
        /*0060*/ 	.byte	0x04, 0x1e
        /*0062*/ 	.short	(.L_28 - .L_27)
.L_27:
        /*0064*/ 	.word	0x00000000


	//----- nvinfo : EIATTR_CBANK_PARAM_SIZE
	.align		4
.L_28:
        /*0068*/ 	.byte	0x03, 0x19
        /*006a*/ 	.short	0x0014


	//----- nvinfo : EIATTR_PARAM_CBANK
	.align		4
        /*006c*/ 	.byte	0x04, 0x0a
        /*006e*/ 	.short	(.L_30 - .L_29)
	.align		4
.L_29:
        /*0070*/ 	.word	index@(.nv.constant0._Z13simulateRollsPiyi)
        /*0074*/ 	.short	0x0380
        /*0076*/ 	.short	0x0014


	//----- nvinfo : EIATTR_SW_WAR
	.align		4
.L_30:
        /*0078*/ 	.byte	0x04, 0x36
        /*007a*/ 	.short	(.L_32 - .L_31)
.L_31:
        /*007c*/ 	.word	0x00000008
.L_32:


//--------------------- .nv.callgraph             --------------------------
	.section	.nv.callgraph,"",@"SHT_CUDA_CALLGRAPH"
	.align	4
	.sectionentsize	8
	.align		4
        /*0000*/ 	.word	0x00000000
	.align		4
        /*0004*/ 	.word	0xffffffff
	.align		4
        /*0008*/ 	.word	0x00000000
	.align		4
        /*000c*/ 	.word	0xfffffffe
	.align		4
        /*0010*/ 	.word	0x00000000
	.align		4
        /*0014*/ 	.word	0xfffffffd
	.align		4
        /*0018*/ 	.word	0x00000000
	.align		4
        /*001c*/ 	.word	0xfffffffc


//--------------------- .nv.constant4             --------------------------
	.section	.nv.constant4,"a",@progbits
	.align	8
	.align		8
.nv.constant4:
        /*0000*/ 	.dword	precalc_xorwow_matrix
	.align		8
        /*0008*/ 	.dword	precalc_xorwow_offset_matrix
	.align		8
        /*0010*/ 	.dword	mrg32k3aM1
	.align		8
        /*0018*/ 	.dword	mrg32k3aM2
	.align		8
        /*0020*/ 	.dword	mrg32k3aM1SubSeq
	.align		8
        /*0028*/ 	.dword	mrg32k3aM2SubSeq
	.align		8
        /*0030*/ 	.dword	mrg32k3aM1Seq
	.align		8
        /*0038*/ 	.dword	mrg32k3aM2Seq


//--------------------- .nv.constant3             --------------------------
	.section	.nv.constant3,"a",@progbits
	.align	8
.nv.constant3:
	.type		__cr_lgamma_table,@object
	.size		__cr_lgamma_table,(.L_8 - __cr_lgamma_table)
__cr_lgamma_table:
        /*0000*/ 	.byte	0x00, 0x00, 0x00, 0x00, 0x00, 0x00, 0x00, 0x00, 0x00, 0x00, 0x00, 0x00, 0x00, 0x00, 0x00, 0x00
        /*0010*/ 	.byte	0xef, 0x39, 0xfa, 0xfe, 0x42, 0x2e, 0xe6, 0x3f, 0x02, 0x20, 0x2a, 0xfa, 0x0b, 0xab, 0xfc, 0x3f
        /*0020*/ 	.byte	0xf9, 0x2c, 0x92, 0x7c, 0xa7, 0x6c, 0x09, 0x40, 0xc9, 0x79, 0x44, 0x3c, 0x64, 0x26, 0x13, 0x40
        /*0030*/ 	.byte	0xca, 0x01, 0xcf, 0x3a, 0x27, 0x51, 0x1a, 0x40, 0x30, 0xcc, 0x2d, 0xf3, 0xe1, 0x0c, 0x21, 0x40
        /*0040*/ 	.byte	0x0d, 0xb7, 0xfc, 0x82, 0x8e, 0x35, 0x25, 0x40
.L_8:


//--------------------- .text._Z13simulateRollsPiyi --------------------------
	.section	.text._Z13simulateRollsPiyi,"ax",@progbits
	.align	128
        .global         _Z13simulateRollsPiyi
        .type           _Z13simulateRollsPiyi,@function
        .size           _Z13simulateRollsPiyi,(.L_x_14 - _Z13simulateRollsPiyi)
        .other          _Z13simulateRollsPiyi,@"STO_CUDA_ENTRY STV_DEFAULT"
_Z13simulateRollsPiyi:
.text._Z13simulateRollsPiyi:
[----:B------:R-:W0:Y:S01]  /*0000*/  LDC R1, c[0x0][0x37c] ;  /* 0x0000df00ff017b82 */ /* 0x000e220000000800 */
[----:B------:R-:W1:Y:S07]  /*0010*/  S2R R3, SR_TID.X ;  /* 0x0000000000037919 */ /* 0x000e6e0000002100 */
[----:B------:R-:W1:Y:S01]  /*0020*/  S2UR UR4, SR_CTAID.X ;  /* 0x00000000000479c3 */ /* 0x000e620000002500 */
[----:B------:R-:W2:Y:S01]  /*0030*/  LDCU.64 UR6, c[0x0][0x388] ;  /* 0x00007100ff0677ac */ /* 0x000ea20008000a00 */
[----:B0-----:R-:W-:-:S06]  /*0040*/  VIADD R1, R1, 0xffffffd0 ;  /* 0xffffffd001017836 */ /* 0x001fcc0000000000 */
[----:B------:R-:W1:Y:S02]  /*0050*/  LDC R0, c[0x0][0x360] ;  /* 0x0000d800ff007b82 */ /* 0x000e640000000800 */
[----:B-1----:R-:W-:-:S05]  /*0060*/  IMAD R0, R0, UR4, R3 ;  /* 0x0000000400007c24 */ /* 0x002fca000f8e0203 */
[----:B--2---:R-:W-:-:S04]  /*0070*/  ISETP.GE.U32.AND P0, PT, R0, UR6, PT ;  /* 0x0000000600007c0c */ /* 0x004fc8000bf06070 */
[----:B------:R-:W-:-:S13]  /*0080*/  ISETP.GE.U32.AND.EX P0, PT, RZ, UR7, PT, P0 ;  /* 0x00000007ff007c0c */ /* 0x000fda000bf06100 */
[----:B------:R-:W-:Y:S05]  /*0090*/  @P0 EXIT ;  /* 0x000000000000094d */ /* 0x000fea0003800000 */
[----:B------:R-:W0:Y:S01]  /*00a0*/  LDC R3, c[0x0][0x390] ;  /* 0x0000e400ff037b82 */ /* 0x000e220000000800 */
[----:B------:R-:W-:Y:S01]  /*00b0*/  IMAD.MOV.U32 R4, RZ, RZ, -0x266e14b1 ;  /* 0xd991eb4fff047424 */ /* 0x000fe200078e00ff */
[----:B------:R-:W1:Y:S01]  /*00c0*/  LDCU.64 UR6, c[0x0][0x358] ;  /* 0x00006b00ff0677ac */ /* 0x000e620008000a00 */
[----:B------:R-:W-:Y:S01]  /*00d0*/  BSSY.RECONVERGENT B0, `(.L_x_0) ;  /* 0x0000260000007945 */ /* 0x000fe20003800200 */
[C---:B0-----:R-:W-:Y:S02]  /*00e0*/  LOP3.LUT R2, R3.reuse, 0xaad26b49, RZ, 0x3c, !PT ;  /* 0xaad26b4903027812 */ /* 0x041fe400078e3cff */
[----:B------:R-:W-:-:S03]  /*00f0*/  ISETP.GT.AND P0, PT, R3, -0x1, PT ;  /* 0xffffffff0300780c */ /* 0x000fc60003f04270 */
[----:B------:R-:W-:Y:S01]  /*0100*/  IMAD R3, R2, 0x4182bed5, RZ ;  /* 0x4182bed502037824 */ /* 0x000fe200078e02ff */
[----:B------:R-:W-:Y:S02]  /*0110*/  SEL R2, R4, 0x8bf16996, P0 ;  /* 0x8bf1699604027807 */ /* 0x000fe40000000000 */
[----:B------:R-:W-:Y:S01]  /*0120*/  ISETP.NE.AND P0, PT, R0, RZ, PT ;  /* 0x000000ff0000720c */ /* 0x000fe20003f05270 */
[C---:B------:R-:W-:Y:S01]  /*0130*/  VIADD R7, R3.reuse, 0x75bcd15 ;  /* 0x075bcd1503077836 */ /* 0x040fe20000000000 */
[C---:B------:R-:W-:Y:S01]  /*0140*/  IADD3 R6, PT, PT, R2.reuse, 0x64f0c9, R3 ;  /* 0x0064f0c902067810 */ /* 0x040fe20007ffe003 */
[C---:B------:R-:W-:Y:S01]  /*0150*/  VIADD R5, R2.reuse, 0x1f123bb5 ;  /* 0x1f123bb502057836 */ /* 0x040fe20000000000 */
[C---:B------:R-:W-:Y:S01]  /*0160*/  LOP3.LUT R4, R3.reuse, 0x159a55e5, RZ, 0x3c, !PT ;  /* 0x159a55e503047812 */ /* 0x040fe200078e3cff */
[----:B------:R-:W-:Y:S01]  /*0170*/  VIADD R3, R3, 0x583f19 ;  /* 0x00583f1903037836 */ /* 0x000fe20000000000 */
[----:B------:R-:W-:Y:S01]  /*0180*/  LOP3.LUT R2, R2, 0x5491333, RZ, 0x3c, !PT ;  /* 0x0549133302027812 */ /* 0x000fe200078e3cff */
[----:B------:R0:W-:Y:S04]  /*0190*/  STL.64 [R1], R6 ;  /* 0x0000000601007387 */ /* 0x0001e80000100a00 */
[----:B------:R0:W-:Y:S04]  /*01a0*/  STL.64 [R1+0x8], R4 ;  /* 0x0000080401007387 */ /* 0x0001e80000100a00 */
[----:B------:R0:W-:Y:S01]  /*01b0*/  STL.64 [R1+0x10], R2 ;  /* 0x0000100201007387 */ /* 0x0001e20000100a00 */
[----:B-1----:R-:W-:Y:S05]  /*01c0*/  @!P0 BRA `(.L_x_1) ;  /* 0x0000002400408947 */ /* 0x002fea0003800000 */
[----:B------:R-:W-:-:S07]  /*01d0*/  CS2R R12, SRZ ;  /* 0x00000000000c7805 */ /* 0x000fce000001ff00 */
.L_x_10:
[----:B------:R-:W-:Y:S01]  /*01e0*/  LOP3.LUT R8, R0, 0x3, RZ, 0xc0, !PT ;  /* 0x0000000300087812 */ /* 0x000fe200078ec0ff */
[----:B------:R-:W-:Y:S03]  /*01f0*/  BSSY.RECONVERGENT B1, `(.L_x_2) ;  /* 0x0000247000017945 */ /* 0x000fe60003800200 */
[----:B------:R-:W-:-:S04]  /*0200*/  ISETP.NE.U32.AND P0, PT, R8, RZ, PT ;  /* 0x000000ff0800720c */ /* 0x000fc80003f05070 */
[----:B------:R-:W-:-:S13]  /*0210*/  ISETP.NE.AND.EX P0, PT, RZ, RZ, PT, P0 ;  /* 0x000000ffff00720c */ /* 0x000fda0003f05300 */
[----:B-1----:R-:W-:Y:S05]  /*0220*/  @!P0 BRA `(.L_x_3) ;  /* 0x00000024000c8947 */ /* 0x002fea0003800000 */
[----:B------:R-:W1:Y:S01]  /*0230*/  LDC.64 R10, c[0x4][RZ] ;  /* 0x01000000ff0a7b82 */ /* 0x000e620000000a00 */
[----:B------:R-:W-:Y:S01]  /*0240*/  IMAD.MOV.U32 R14, RZ, RZ, RZ ;  /* 0x000000ffff0e7224 */ /* 0x000fe200078e00ff */
[----:B0-----:R-:W-:Y:S02]  /*0250*/  CS2R R2, SRZ ;  /* 0x0000000000027805 */ /* 0x001fe4000001ff00 */
[----:B------:R-:W-:Y:S01]  /*0260*/  CS2R R4, SRZ ;  /* 0x0000000000047805 */ /* 0x000fe2000001ff00 */
[----:B------:R-:W-:Y:S02]  /*0270*/  IMAD.MOV.U32 R7, RZ, RZ, RZ ;  /* 0x000000ffff077224 */ /* 0x000fe400078e00ff */
[----:B-1----:R-:W-:-:S07]  /*0280*/  IMAD.WIDE.U32 R10, R12, 0xc80, R10 ;  /* 0x00000c800c0a7825 */ /* 0x002fce00078e000a */
.L_x_5:
[----:B------:R-:W-:-:S06]  /*0290*/  IMAD R15, R14, 0x4, R1 ;  /* 0x000000040e0f7824 */ /* 0x000fcc00078e0201 */
[----:B------:R-:W5:Y:S01]  /*02a0*/  LDL R15, [R15+0x4] ;  /* 0x000004000f0f7983 */ /* 0x000f620000100800 */
[----:B------:R-:W-:-:S05]  /*02b0*/  UMOV UR4, URZ ;  /* 0x000000ff00047c82 */ /* 0x000fca0008000000 */
.L_x_4:
[----:B-----5:R-:W-:Y:S01]  /*02c0*/  SHF.R.U32.HI R22, RZ, UR4, R15 ;  /* 0x00000004ff167c19 */ /* 0x020fe2000801160f */
[----:B------:R-:W-:-:S03]  /*02d0*/  IMAD.SHL.U32 R8, R14, 0x20, RZ ;  /* 0x000000200e087824 */ /* 0x000fc600078e00ff */
[----:B------:R-:W-:Y:S01]  /*02e0*/  LOP3.LUT R9, R22, 0x1, RZ, 0xc0, !PT ;  /* 0x0000000116097812 */ /* 0x000fe200078ec0ff */
[----:B------:R-:W-:-:S03]  /*02f0*/  VIADD R8, R8, UR4 ;  /* 0x0000000408087c36 */ /* 0x000fc60008000000 */
[----:B------:R-:W-:Y:S01]  /*0300*/  ISETP.NE.U32.AND P0, PT, R9, 0x1, PT ;  /* 0x000000010900780c */ /* 0x000fe20003f05070 */
[----:B------:R-:W-:-:S03]  /*0310*/  IMAD R9, R8, 0x5, RZ ;  /* 0x0000000508097824 */ /* 0x000fc600078e02ff */
[----:B------:R-:W-:Y:S01]  /*0320*/  R2P PR, R22, 0x7e ;  /* 0x0000007e16007804 */ /* 0x000fe20000000000 */
[----:B------:R-:W-:-:S08]  /*0330*/  IMAD.WIDE.U32 R8, R9, 0x4, R10 ;  /* 0x0000000409087825 */ /* 0x000fd000078e000a */
[----:B------:R-:W2:Y:S04]  /*0340*/  @!P0 LDG.E R16, desc[UR6][R8.64+0x10] ;  /* 0x0000100608108981 */ /* 0x000ea8000c1e1900 */
[----:B------:R-:W3:Y:S04]  /*0350*/  @P1 LDG.E R18, desc[UR6][R8.64+0x24] ;  /* 0x0000240608121981 */ /* 0x000ee8000c1e1900 */
[----:B------:R-:W4:Y:S04]  /*0360*/  @P2 LDG.E R20, desc[UR6][R8.64+0x38] ;  /* 0x0000380608142981 */ /* 0x000f28000c1e1900 */
[----:B------:R-:W4:Y:S04]  /*0370*/  @P3 LDG.E R24, desc[UR6][R8.64+0x4c] ;  /* 0x00004c0608183981 */ /* 0x000f28000c1e1900 */
[----:B------:R-:W4:Y:S04]  /*0380*/  @P4 LDG.E R26, desc[UR6][R8.64+0x60] ;  /* 0x00006006081a4981 */ /* 0x000f28000c1e1900 */
[----:B------:R-:W4:Y:S04]  /*0390*/  @!P0 LDG.E R17, desc[UR6][R8.64+0x4] ;  /* 0x0000040608118981 */ /* 0x000f28000c1e1900 */
[----:B------:R-:W4:Y:S04]  /*03a0*/  @!P0 LDG.E R19, desc[UR6][R8.64+0xc] ;  /* 0x00000c0608138981 */ /* 0x000f28000c1e1900 */
[----:B------:R-:W4:Y:S04]  /*03b0*/  @P1 LDG.E R21, desc[UR6][R8.64+0x18] ;  /* 0x0000180608151981 */ /* 0x000f28000c1e1900 */
[----:B------:R-:W4:Y:S04]  /*03c0*/  @P3 LDG.E R23, desc[UR6][R8.64+0x40] ;  /* 0x0000400608173981 */ /* 0x000f28000c1e1900 */
[----:B------:R-:W4:Y:S04]  /*03d0*/  @P5 LDG.E R25, desc[UR6][R8.64+0x70] ;  /* 0x0000700608195981 */ /* 0x000f28000c1e1900 */
[----:B------:R-:W4:Y:S01]  /*03e0*/  @P6 LDG.E R28, desc[UR6][R8.64+0x88] ;  /* 0x00008806081c6981 */ /* 0x000f22000c1e1900 */
[----:B--2---:R-:W-:-:S03]  /*03f0*/  @!P0 LOP3.LUT R3, R3, R16, RZ, 0x3c, !PT ;  /* 0x0000001003038212 */ /* 0x004fc600078e3cff */
[----:B------:R-:W2:Y:S01]  /*0400*/  @!P0 LDG.E R16, desc[UR6][R8.64] ;  /* 0x0000000608108981 */ /* 0x000ea2000c1e1900 */
[----:B---3--:R-:W-:-:S03]  /*0410*/  @P1 LOP3.LUT R3, R3, R18, RZ, 0x3c, !PT ;  /* 0x0000001203031212 */ /* 0x008fc600078e3cff */
[----:B------:R-:W3:Y:S01]  /*0420*/  @!P0 LDG.E R18, desc[UR6][R8.64+0x8] ;  /* 0x0000080608128981 */ /* 0x000ee2000c1e1900 */
[----:B----4-:R-:W-:-:S03]  /*0430*/  @P2 LOP3.LUT R3, R3, R20, RZ, 0x3c, !PT ;  /* 0x0000001403032212 */ /* 0x010fc600078e3cff */
[----:B------:R-:W4:Y:S01]  /*0440*/  @P1 LDG.E R20, desc[UR6][R8.64+0x14] ;  /* 0x0000140608141981 */ /* 0x000f22000c1e1900 */
[----:B------:R-:W-:-:S03]  /*0450*/  @P3 LOP3.LUT R3, R3, R24, RZ, 0x3c, !PT ;  /* 0x0000001803033212 */ /* 0x000fc600078e3cff */
[----:B------:R-:W4:Y:S01]  /*0460*/  @P5 LDG.E R24, desc[UR6][R8.64+0x74] ;  /* 0x0000740608185981 */ /* 0x000f22000c1e1900 */
[----:B------:R-:W-:-:S03]  /*0470*/  @P4 LOP3.LUT R3, R3, R26, RZ, 0x3c, !PT ;  /* 0x0000001a03034212 */ /* 0x000fc600078e3cff */
[----:B------:R-:W4:Y:S01]  /*0480*/  @P3 LDG.E R26, desc[UR6][R8.64+0x44] ;  /* 0x00004406081a3981 */ /* 0x000f22000c1e1900 */
[----:B------:R-:W-:-:S03]  /*0490*/  @!P0 LOP3.LUT R4, R4, R17, RZ, 0x3c, !PT ;  /* 0x0000001104048212 */ /* 0x000fc600078e3cff */
[----:B------:R-:W4:Y:S01]  /*04a0*/  @P1 LDG.E R17, desc[UR6][R8.64+0x20] ;  /* 0x0000200608111981 */ /* 0x000f22000c1e1900 */
[----:B------:R-:W-:-:S03]  /*04b0*/  @!P0 LOP3.LUT R2, R2, R19, RZ, 0x3c, !PT ;  /* 0x0000001302028212 */ /* 0x000fc600078e3cff */
[----:B------:R-:W4:Y:S01]  /*04c0*/  @P2 LDG.E R19, desc[UR6][R8.64+0x2c] ;  /* 0x00002c0608132981 */ /* 0x000f22000c1e1900 */
[----:B------:R-:W-:-:S03]  /*04d0*/  @P1 LOP3.LUT R4, R4, R21, RZ, 0x3c, !PT ;  /* 0x0000001504041212 */ /* 0x000fc600078e3cff */
[----:B------:R-:W4:Y:S01]  /*04e0*/  @P2 LDG.E R21, desc[UR6][R8.64+0x34] ;  /* 0x0000340608152981 */ /* 0x000f22000c1e1900 */
[----:B--2---:R-:W-:-:S03]  /*04f0*/  @!P0 LOP3.LUT R7, R7, R16, RZ, 0x3c, !PT ;  /* 0x0000001007078212 */ /* 0x004fc600078e3cff */
[----:B------:R-:W2:Y:S01]  /*0500*/  @P1 LDG.E R16, desc[UR6][R8.64+0x1c] ;  /* 0x00001c0608101981 */ /* 0x000ea2000c1e1900 */
[----:B---3--:R-:W-:-:S03]  /*0510*/  @!P0 LOP3.LUT R5, R5, R18, RZ, 0x3c, !PT ;  /* 0x0000001205058212 */ /* 0x008fc600078e3cff */
[----:B------:R-:W3:Y:S01]  /*0520*/  @P2 LDG.E R18, desc[UR6][R8.64+0x28] ;  /* 0x0000280608122981 */ /* 0x000ee2000c1e1900 */
[----:B----4-:R-:W-:-:S03]  /*0530*/  @P1 LOP3.LUT R7, R7, R20, RZ, 0x3c, !PT ;  /* 0x0000001407071212 */ /* 0x010fc600078e3cff */
[----:B------:R-:W4:Y:S01]  /*0540*/  @P2 LDG.E R20, desc[UR6][R8.64+0x30] ;  /* 0x0000300608142981 */ /* 0x000f22000c1e1900 */
[----:B------:R-:W-:-:S03]  /*0550*/  @P5 LOP3.LUT R3, R3, R24, RZ, 0x3c, !PT ;  /* 0x0000001803035212 */ /* 0x000fc600078e3cff */
[----:B------:R-:W4:Y:S01]  /*0560*/  @P3 LDG.E R24, desc[UR6][R8.64+0x3c] ;  /* 0x00003c0608183981 */ /* 0x000f22000c1e1900 */
[----:B------:R-:W-:-:S03]  /*0570*/  @P1 LOP3.LUT R2, R2, R17, RZ, 0x3c, !PT ;  /* 0x0000001102021212 */ /* 0x000fc600078e3cff */
[----:B------:R-:W4:Y:S01]  /*0580*/  @P3 LDG.E R17, desc[UR6][R8.64+0x48] ;  /* 0x0000480608113981 */ /* 0x000f22000c1e1900 */
[----:B------:R-:W-:-:S03]  /*0590*/  @P2 LOP3.LUT R4, R4, R19, RZ, 0x3c, !PT ;  /* 0x0000001304042212 */ /* 0x000fc600078e3cff */
[----:B------:R-:W4:Y:S01]  /*05a0*/  @P4 LDG.E R19, desc[UR6][R8.64+0x54] ;  /* 0x0000540608134981 */ /* 0x000f22000c1e1900 */
[----:B------:R-:W-:Y:S02]  /*05b0*/  @P2 LOP3.LUT R2, R2, R21, RZ, 0x3c, !PT ;  /* 0x0000001502022212 */ /* 0x000fe400078e3cff */
[----:B------:R-:W-:Y:S01]  /*05c0*/  @P3 LOP3.LUT R4, R4, R23, RZ, 0x3c, !PT ;  /* 0x0000001704043212 */ /* 0x000fe200078e3cff */
[----:B------:R-:W4:Y:S04]  /*05d0*/  @P4 LDG.E R21, desc[UR6][R8.64+0x5c] ;  /* 0x00005c0608154981 */ /* 0x000f28000c1e1900 */
[----:B------:R-:W4:Y:S01]  /*05e0*/  @P5 LDG.E R23, desc[UR6][R8.64+0x68] ;  /* 0x0000680608175981 */ /* 0x000f22000c1e1900 */
[----:B--2---:R-:W-:-:S03]  /*05f0*/  @P1 LOP3.LUT R5, R5, R16, RZ, 0x3c, !PT ;  /* 0x0000001005051212 */ /* 0x004fc600078e3cff */
[----:B------:R-:W2:Y:S01]  /*0600*/  @P4 LDG.E R16, desc[UR6][R8.64+0x50] ;  /* 0x0000500608104981 */ /* 0x000ea2000c1e1900 */
[----:B---3--:R-:W-:-:S03]  /*0610*/  @P2 LOP3.LUT R7, R7, R18, RZ, 0x3c, !PT ;  /* 0x0000001207072212 */ /* 0x008fc600078e3cff */
[----:B------:R-:W3:Y:S01]  /*0620*/  @P4 LDG.E R18, desc[UR6][R8.64+0x58] ;  /* 0x0000580608124981 */ /* 0x000ee2000c1e1900 */
[----:B----4-:R-:W-:-:S03]  /*0630*/  @P2 LOP3.LUT R5, R5, R20, RZ, 0x3c, !PT ;  /* 0x0000001405052212 */ /* 0x010fc600078e3cff */
[----:B------:R-:W4:Y:S01]  /*0640*/  @P5 LDG.E R20, desc[UR6][R8.64+0x64] ;  /* 0x0000640608145981 */ /* 0x000f22000c1e1900 */
[----:B------:R-:W-:-:S03]  /*0650*/  @P3 LOP3.LUT R7, R7, R24, RZ, 0x3c, !PT ;  /* 0x0000001807073212 */ /* 0x000fc600078e3cff */
[----:B------:R-:W4:Y:S01]  /*0660*/  @P5 LDG.E R24, desc[UR6][R8.64+0x6c] ;  /* 0x00006c0608185981 */ /* 0x000f22000c1e1900 */
[----:B------:R-:W-:Y:S02]  /*0670*/  LOP3.LUT P0, RZ, R22, 0x80, RZ, 0xc0, !PT ;  /* 0x0000008016ff7812 */ /* 0x000fe4000780c0ff */
[----:B------:R-:W-:Y:S02]  /*0680*/  @P3 LOP3.LUT R5, R5, R26, RZ, 0x3c, !PT ;  /* 0x0000001a05053212 */ /* 0x000fe400078e3cff */
[----:B------:R-:W-:Y:S02]  /*0690*/  @P3 LOP3.LUT R2, R2, R17, RZ, 0x3c, !PT ;  /* 0x0000001102023212 */ /* 0x000fe400078e3cff */
[----:B------:R-:W4:Y:S01]  /*06a0*/  @P6 LDG.E R17, desc[UR6][R8.64+0x7c] ;  /* 0x00007c0608116981 */ /* 0x000f22000c1e1900 */
[----:B------:R-:W-:-:S03]  /*06b0*/  @P4 LOP3.LUT R4, R4, R19, RZ, 0x3c, !PT ;  /* 0x0000001304044212 */ /* 0x000fc600078e3cff */
[----:B------:R-:W4:Y:S01]  /*06c0*/  @P6 LDG.E R19, desc[UR6][R8.64+0x84] ;  /* 0x0000840608136981 */ /* 0x000f22000c1e1900 */
[----:B------:R-:W-:-:S03]  /*06d0*/  @P4 LOP3.LUT R2, R2, R21, RZ, 0x3c, !PT ;  /* 0x0000001502024212 */ /* 0x000fc600078e3cff */
[----:B------:R-:W4:Y:S01]  /*06e0*/  @P0 LDG.E R26, desc[UR6][R8.64+0x9c] ;  /* 0x00009c06081a0981 */ /* 0x000f22000c1e1900 */
[----:B------:R-:W-:-:S03]  /*06f0*/  @P5 LOP3.LUT R4, R4, R23, RZ, 0x3c, !PT ;  /* 0x0000001704045212 */ /* 0x000fc600078e3cff */
        /* <DEDUP_REMOVED lines=10> */
[----:B------:R-:W-:Y:S02]  /*07a0*/  @P5 LOP3.LUT R2, R2, R25, RZ, 0x3c, !PT ;  /* 0x0000001902025212 */ /* 0x000fe400078e3cff */
[----:B------:R-:W-:Y:S02]  /*07b0*/  @P6 LOP3.LUT R3, R3, R28, RZ, 0x3c, !PT ;  /* 0x0000001c03036212 */ /* 0x000fe400078e3cff */
[----:B------:R-:W-:Y:S02]  /*07c0*/  @P6 LOP3.LUT R4, R4, R17, RZ, 0x3c, !PT ;  /* 0x0000001104046212 */ /* 0x000fe400078e3cff */
[----:B------:R-:W-:Y:S02]  /*07d0*/  @P6 LOP3.LUT R2, R2, R19, RZ, 0x3c, !PT ;  /* 0x0000001302026212 */ /* 0x000fe400078e3cff */
[----:B------:R-:W-:Y:S02]  /*07e0*/  @P0 LOP3.LUT R3, R3, R26, RZ, 0x3c, !PT ;  /* 0x0000001a03030212 */ /* 0x000fe400078e3cff */
[----:B------:R-:W-:-:S02]  /*07f0*/  @P0 LOP3.LUT R4, R4, R21, RZ, 0x3c, !PT ;  /* 0x0000001504040212 */ /* 0x000fc400078e3cff */
[----:B------:R-:W-:Y:S02]  /*0800*/  @P0 LOP3.LUT R2, R2, R23, RZ, 0x3c, !PT ;  /* 0x0000001702020212 */ /* 0x000fe400078e3cff */
[----:B--2---:R-:W-:Y:S02]  /*0810*/  @P6 LOP3.LUT R7, R7, R16, RZ, 0x3c, !PT ;  /* 0x0000001007076212 */ /* 0x004fe400078e3cff */
[----:B---3--:R-:W-:Y:S02]  /*0820*/  @P6 LOP3.LUT R5, R5, R18, RZ, 0x3c, !PT ;  /* 0x0000001205056212 */ /* 0x008fe400078e3cff */
[----:B----4-:R-:W-:Y:S02]  /*0830*/  @P0 LOP3.LUT R7, R7, R20, RZ, 0x3c, !PT ;  /* 0x0000001407070212 */ /* 0x010fe400078e3cff */
[----:B------:R-:W-:Y:S02]  /*0840*/  @P0 LOP3.LUT R5, R5, R24, RZ, 0x3c, !PT ;  /* 0x0000001805050212 */ /* 0x000fe400078e3cff */
[----:B------:R-:W-:-:S13]  /*0850*/  R2P PR, R22.B1, 0x7f ;  /* 0x0000007f16007804 */ /* 0x000fda0000001000 */
[----:B------:R-:W2:Y:S04]  /*0860*/  @P0 LDG.E R18, desc[UR6][R8.64+0xa0] ;  /* 0x0000a00608120981 */ /* 0x000ea8000c1e1900 */
[----:B------:R-:W3:Y:S04]  /*0870*/  @P0 LDG.E R19, desc[UR6][R8.64+0xa4] ;  /* 0x0000a40608130981 */ /* 0x000ee8000c1e1900 */
[----:B------:R-:W4:Y:S04]  /*0880*/  @P0 LDG.E R20, desc[UR6][R8.64+0xa8] ;  /* 0x0000a80608140981 */ /* 0x000f28000c1e1900 */
[----:B------:R-:W4:Y:S04]  /*0890*/  @P0 LDG.E R21, desc[UR6][R8.64+0xac] ;  /* 0x0000ac0608150981 */ /* 0x000f28000c1e1900 */
[----:B------:R-:W4:Y:S04]  /*08a0*/  @P0 LDG.E R24, desc[UR6][R8.64+0xb0] ;  /* 0x0000b00608180981 */ /* 0x000f28000c1e1900 */
[----:B------:R-:W4:Y:S04]  /*08b0*/  @P1 LDG.E R16, desc[UR6][R8.64+0xbc] ;  /* 0x0000bc0608101981 */ /* 0x000f28000c1e1900 */
[----:B------:R-:W4:Y:S04]  /*08c0*/  @P1 LDG.E R26, desc[UR6][R8.64+0xb4] ;  /* 0x0000b406081a1981 */ /* 0x000f28000c1e1900 */
        /* <DEDUP_REMOVED lines=11> */
[----:B------:R-:W-:Y:S01]  /*0980*/  LOP3.LUT P0, RZ, R22, 0x8000, RZ, 0xc0, !PT ;  /* 0x0000800016ff7812 */ /* 0x000fe2000780c0ff */
[----:B------:R-:W4:Y:S01]  /*0990*/  @P2 LDG.E R24, desc[UR6][R8.64+0xd8] ;  /* 0x0000d80608182981 */ /* 0x000f22000c1e1900 */
[----:B------:R-:W-:-:S03]  /*09a0*/  @P1 LOP3.LUT R5, R5, R16, RZ, 0x3c, !PT ;  /* 0x0000001005051212 */ /* 0x000fc600078e3cff */
[----:B------:R-:W4:Y:S01]  /*09b0*/  @P2 LDG.E R22, desc[UR6][R8.64+0xd0] ;  /* 0x0000d00608162981 */ /* 0x000f22000c1e1900 */
[----:B------:R-:W-:-:S03]  /*09c0*/  @P1 LOP3.LUT R7, R7, R26, RZ, 0x3c, !PT ;  /* 0x0000001a07071212 */ /* 0x000fc600078e3cff */
[----:B------:R-:W4:Y:S01]  /*09d0*/  @P3 LDG.E R16, desc[UR6][R8.64+0xe4] ;  /* 0x0000e40608103981 */ /* 0x000f22000c1e1900 */
[----:B------:R-:W-:-:S03]  /*09e0*/  @P1 LOP3.LUT R4, R4, R23, RZ, 0x3c, !PT ;  /* 0x0000001704041212 */ /* 0x000fc600078e3cff */
[----:B------:R-:W4:Y:S01]  /*09f0*/  @P3 LDG.E R26, desc[UR6][R8.64+0xdc] ;  /* 0x0000dc06081a3981 */ /* 0x000f22000c1e1900 */
[----:B------:R-:W-:-:S03]  /*0a00*/  @P1 LOP3.LUT R2, R2, R17, RZ, 0x3c, !PT ;  /* 0x0000001102021212 */ /* 0x000fc600078e3cff */
        /* <DEDUP_REMOVED lines=43> */
[----:B------:R-:W-:-:S04]  /*0cc0*/  UIADD3 UR4, UPT, UPT, UR4, 0x10, URZ ;  /* 0x0000001004047890 */ /* 0x000fc8000fffe0ff */
[----:B------:R-:W-:Y:S01]  /*0cd0*/  UISETP.NE.AND UP0, UPT, UR4, 0x20, UPT ;  /* 0x000000200400788c */ /* 0x000fe2000bf05270 */
[----:B--2---:R-:W-:Y:S02]  /*0ce0*/  @P5 LOP3.LUT R3, R3, R18, RZ, 0x3c, !PT ;  /* 0x0000001203035212 */ /* 0x004fe400078e3cff */
[----:B---3--:R-:W-:Y:S02]  /*0cf0*/  @P6 LOP3.LUT R4, R4, R19, RZ, 0x3c, !PT ;  /* 0x0000001304046212 */ /* 0x008fe400078e3cff */
[----:B----4-:R-:W-:Y:S02]  /*0d00*/  @P6 LOP3.LUT R7, R7, R20, RZ, 0x3c, !PT ;  /* 0x0000001407076212 */ /* 0x010fe400078e3cff */
[----:B------:R-:W-:Y:S02]  /*0d10*/  @P6 LOP3.LUT R2, R2, R21, RZ, 0x3c, !PT ;  /* 0x0000001502026212 */ /* 0x000fe400078e3cff */
[----:B------:R-:W-:Y:S02]  /*0d20*/  @P6 LOP3.LUT R5, R5, R22, RZ, 0x3c, !PT ;  /* 0x0000001605056212 */ /* 0x000fe400078e3cff */
[----:B------:R-:W-:-:S02]  /*0d30*/  @P6 LOP3.LUT R3, R3, R16, RZ, 0x3c, !PT ;  /* 0x0000001003036212 */ /* 0x000fc400078e3cff */
[----:B------:R-:W-:Y:S02]  /*0d40*/  @P0 LOP3.LUT R7, R7, R24, RZ, 0x3c, !PT ;  /* 0x0000001807070212 */ /* 0x000fe400078e3cff */
[----:B------:R-:W-:Y:S02]  /*0d50*/  @P0 LOP3.LUT R3, R3, R28, RZ, 0x3c, !PT ;  /* 0x0000001c03030212 */ /* 0x000fe400078e3cff */
[----:B------:R-:W-:Y:S02]  /*0d60*/  @P0 LOP3.LUT R5, R5, R26, RZ, 0x3c, !PT ;  /* 0x0000001a05050212 */ /* 0x000fe400078e3cff */
[----:B------:R-:W-:Y:S02]  /*0d70*/  @P0 LOP3.LUT R2, R2, R23, RZ, 0x3c, !PT ;  /* 0x0000001702020212 */ /* 0x000fe400078e3cff */
[----:B------:R-:W-:Y:S01]  /*0d80*/  @P0 LOP3.LUT R4, R4, R17, RZ, 0x3c, !PT ;  /* 0x0000001104040212 */ /* 0x000fe200078e3cff */
[----:B------:R-:W-:Y:S06]  /*0d90*/  BRA.U UP0, `(.L_x_4) ;  /* 0xfffffff500487547 */ /* 0x000fec000b83ffff */
[----:B------:R-:W-:-:S05]  /*0da0*/  VIADD R14, R14, 0x1 ;  /* 0x000000010e0e7836 */ /* 0x000fca0000000000 */
[----:B------:R-:W-:-:S13]  /*0db0*/  ISETP.NE.AND P0, PT, R14, 0x5, PT ;  /* 0x000000050e00780c */ /* 0x000fda0003f05270 */
[----:B------:R-:W-:Y:S05]  /*0dc0*/  @P0 BRA `(.L_x_5) ;  /* 0xfffffff400300947 */ /* 0x000fea000383ffff */
[----:B------:R-:W-:Y:S01]  /*0dd0*/  LOP3.LUT R8, R0, 0x3, RZ, 0xc0, !PT ;  /* 0x0000000300087812 */ /* 0x000fe200078ec0ff */
[----:B------:R1:W-:Y:S03]  /*0de0*/  STL [R1+0x4], R7 ;  /* 0x0000040701007387 */ /* 0x0003e60000100800 */
[----:B------:R-:W-:Y:S01]  /*0df0*/  ISETP.NE.U32.AND P0, PT, R8, 0x1, PT ;  /* 0x000000010800780c */ /* 0x000fe20003f05070 */
[----:B------:R1:W-:Y:S03]  /*0e00*/  STL.64 [R1+0x8], R4 ;  /* 0x0000080401007387 */ /* 0x0003e60000100a00 */
[----:B------:R-:W-:Y:S01]  /*0e10*/  ISETP.NE.AND.EX P0, PT, RZ, RZ, PT, P0 ;  /* 0x000000ffff00720c */ /* 0x000fe20003f05300 */
[----:B------:R1:W-:-:S12]  /*0e20*/  STL.64 [R1+0x10], R2 ;  /* 0x0000100201007387 */ /* 0x0003d80000100a00 */
[----:B-1----:R-:W-:Y:S05]  /*0e30*/  @!P0 BRA `(.L_x_3) ;  /* 0x0000001800088947 */ /* 0x002fea0003800000 */
[----:B------:R-:W-:Y:S01]  /*0e40*/  UMOV UR4, URZ ;  /* 0x000000ff00047c82 */ /* 0x000fe20008000000 */
[----:B------:R-:W-:Y:S01]  /*0e50*/  UMOV UR5, URZ ;  /* 0x000000ff00057c82 */ /* 0x000fe20008000000 */
[----:B------:R-:W-:Y:S02]  /*0e60*/  IMAD.MOV.U32 R14, RZ, RZ, RZ ;  /* 0x000000ffff0e7224 */ /* 0x000fe400078e00ff */
[----:B------:R-:W-:Y:S02]  /*0e70*/  IMAD.MOV.U32 R7, RZ, RZ, RZ ;  /* 0x000000ffff077224 */ /* 0x000fe400078e00ff */
[----:B------:R-:W-:Y:S02]  /*0e80*/  IMAD.U32 R3, RZ, RZ, UR4 ;  /* 0x00000004ff037e24 */ /* 0x000fe4000f8e00ff */
[----:B------:R-:W-:Y:S02]  /*0e90*/  IMAD.U32 R2, RZ, RZ, UR5 ;  /* 0x00000005ff027e24 */ /* 0x000fe4000f8e00ff */
[----:B------:R-:W-:-:S02]  /*0ea0*/  IMAD.U32 R5, RZ, RZ, UR4 ;  /* 0x00000004ff057e24 */ /* 0x000fc4000f8e00ff */
[----:B------:R-:W-:-:S07]  /*0eb0*/  IMAD.U32 R4, RZ, RZ, UR5 ;  /* 0x00000005ff047e24 */ /* 0x000fce000f8e00ff */
.L_x_7:
[----:B------:R-:W-:-:S06]  /*0ec0*/  IMAD R15, R14, 0x4, R1 ;  /* 0x000000040e0f7824 */ /* 0x000fcc00078e0201 */
[----:B------:R-:W5:Y:S01]  /*0ed0*/  LDL R15, [R15+0x4] ;  /* 0x000004000f0f7983 */ /* 0x000f620000100800 */
[----:B------:R-:W-:-:S05]  /*0ee0*/  UMOV UR4, URZ ;  /* 0x000000ff00047c82 */ /* 0x000fca0008000000 */
.L_x_6:
        /* <DEDUP_REMOVED lines=183> */
[----:B-1----:R-:W-:Y:S05]  /*1a60*/  @P0 BRA `(.L_x_3) ;  /* 0x0000000800fc0947 */ /* 0x002fea0003800000 */
        /* <DEDUP_REMOVED lines=8> */
.L_x_9:
[----:B------:R-:W-:-:S06]  /*1af0*/  IMAD R15, R14, 0x4, R1 ;  /* 0x000000040e0f7824 */ /* 0x000fcc00078e0201 */
[----:B------:R-:W5:Y:S01]  /*1b00*/  LDL R15, [R15+0x4] ;  /* 0x000004000f0f7983 */ /* 0x000f620000100800 */
[----:B------:R-:W-:-:S05]  /*1b10*/  UMOV UR4, URZ ;  /* 0x000000ff00047c82 */ /* 0x000fca0008000000 */
.L_x_8:
        /* <DEDUP_REMOVED lines=177> */
[----:B------:R1:W-:Y:S04]  /*2630*/  STL [R1+0x4], R7 ;  /* 0x0000040701007387 */ /* 0x0003e80000100800 */
[----:B------:R1:W-:Y:S04]  /*2640*/  STL.64 [R1+0x8], R4 ;  /* 0x0000080401007387 */ /* 0x0003e80000100a00 */
[----:B------:R1:W-:Y:S02]  /*2650*/  STL.64 [R1+0x10], R2 ;  /* 0x0000100201007387 */ /* 0x0003e40000100a00 */
.L_x_3:
[----:B------:R-:W-:Y:S05]  /*2660*/  BSYNC.RECONVERGENT B1 ;  /* 0x0000000000017941 */ /* 0x000fea0003800200 */
.L_x_2:
[----:B------:R-:W-:Y:S01]  /*2670*/  ISETP.GT.U32.AND P0, PT, R0, 0x3, PT ;  /* 0x000000030000780c */ /* 0x000fe20003f04070 */
[----:B------:R-:W-:Y:S01]  /*2680*/  VIADD R12, R12, 0x1 ;  /* 0x000000010c0c7836 */ /* 0x000fe20000000000 */
[--C-:B------:R-:W-:Y:S02]  /*2690*/  SHF.R.U64 R0, R0, 0x2, R13.reuse ;  /* 0x0000000200007819 */ /* 0x100fe4000000120d */
[----:B------:R-:W-:Y:S02]  /*26a0*/  ISETP.GT.U32.AND.EX P0, PT, R13, RZ, PT, P0 ;  /* 0x000000ff0d00720c */ /* 0x000fe40003f04100 */
[----:B------:R-:W-:-:S11]  /*26b0*/  SHF.R.U32.HI R13, RZ, 0x2, R13 ;  /* 0x00000002ff0d7819 */ /* 0x000fd6000001160d */
[----:B------:R-:W-:Y:S05]  /*26c0*/  @P0 BRA `(.L_x_10) ;  /* 0xffffffd800c40947 */ /* 0x000fea000383ffff */
.L_x_1:
[----:B------:R-:W-:Y:S05]  /*26d0*/  BSYNC.RECONVERGENT B0 ;  /* 0x0000000000007941 */ /* 0x000fea0003800200 */
.L_x_0:
[----:B------:R-:W-:Y:S01]  /*26e0*/  BSSY.RECONVERGENT B0, `(.L_x_11) ;  /* 0x000001e000007945 */ /* 0x000fe20003800200 */
[----:B------:R-:W-:Y:S02]  /*26f0*/  IMAD.MOV.U32 R11, RZ, RZ, R4 ;  /* 0x000000ffff0b7224 */ /* 0x000fe400078e0004 */
[----:B------:R-:W-:Y:S02]  /*2700*/  IMAD.MOV.U32 R10, RZ, RZ, R5 ;  /* 0x000000ffff0a7224 */ /* 0x000fe400078e0005 */
[----:B------:R-:W-:Y:S02]  /*2710*/  IMAD.MOV.U32 R9, RZ, RZ, R2 ;  /* 0x000000ffff097224 */ /* 0x000fe400078e0002 */
[----:B------:R-:W-:Y:S02]  /*2720*/  IMAD.MOV.U32 R8, RZ, RZ, R3 ;  /* 0x000000ffff087224 */ /* 0x000fe400078e0003 */
[----:B------:R-:W-:Y:S02]  /*2730*/  IMAD.MOV.U32 R0, RZ, RZ, RZ ;  /* 0x000000ffff007224 */ /* 0x000fe400078e00ff */
[----:B01----:R-:W-:-:S07]  /*2740*/  IMAD.MOV.U32 R4, RZ, RZ, RZ ;  /* 0x000000ffff047224 */ /* 0x003fce00078e00ff */
.L_x_12:
[----:B------:R-:W-:Y:S01]  /*2750*/  SHF.R.U32.HI R2, RZ, 0x2, R7 ;  /* 0x00000002ff027819 */ /* 0x000fe20000011607 */
[----:B------:R-:W-:Y:S01]  /*2760*/  IMAD.SHL.U32 R3, R8, 0x10, RZ ;  /* 0x0000001008037824 */ /* 0x000fe200078e00ff */
[----:B------:R-:W-:Y:S01]  /*2770*/  ISETP.LT.U32.AND P1, PT, R0, 0xe6, PT ;  /* 0x000000e60000780c */ /* 0x000fe20003f21070 */
[----:B------:R-:W-:Y:S01]  /*2780*/  VIADD R6, R6, 0x587c5 ;  /* 0x000587c506067836 */ /* 0x000fe20000000000 */
[----:B------:R-:W-:-:S05]  /*2790*/  LOP3.LUT R2, R2, R7, RZ, 0x3c, !PT ;  /* 0x0000000702027212 */ /* 0x000fca00078e3cff */
[----:B------:R-:W-:-:S05]  /*27a0*/  IMAD.SHL.U32 R5, R2, 0x2, RZ ;  /* 0x0000000202057824 */ /* 0x000fca00078e00ff */
[----:B------:R-:W-:Y:S01]  /*27b0*/  LOP3.LUT R3, R2, R5, R3, 0x96, !PT ;  /* 0x0000000502037212 */ /* 0x000fe200078e9603 */
[----:B------:R-:W-:-:S03]  /*27c0*/  VIADD R5, R4, 0x1 ;  /* 0x0000000104057836 */ /* 0x000fc60000000000 */
[----:B------:R-:W-:-:S05]  /*27d0*/  LOP3.LUT R3, R3, R8, RZ, 0x3c, !PT ;  /* 0x0000000803037212 */ /* 0x000fca00078e3cff */
[----:B------:R-:W-:-:S05]  /*27e0*/  IMAD.IADD R2, R3, 0x1, R6 ;  /* 0x0000000103027824 */ /* 0x000fca00078e0206 */
[----:B------:R-:W-:Y:S01]  /*27f0*/  LOP3.LUT P0, RZ, R2, 0x3, RZ, 0xc0, !PT ;  /* 0x0000000302ff7812 */ /* 0x000fe2000780c0ff */
[----:B------:R-:W-:Y:S02]  /*2800*/  IMAD.MOV.U32 R2, RZ, RZ, R11 ;  /* 0x000000ffff027224 */ /* 0x000fe400078e000b */
[----:B------:R-:W-:Y:S02]  /*2810*/  IMAD.MOV.U32 R11, RZ, RZ, R10 ;  /* 0x000000ffff0b7224 */ /* 0x000fe400078e000a */
[----:B------:R-:W-:Y:S02]  /*2820*/  IMAD.MOV.U32 R10, RZ, RZ, R9 ;  /* 0x000000ffff0a7224 */ /* 0x000fe400078e0009 */
[----:B------:R-:W-:Y:S02]  /*2830*/  IMAD.MOV.U32 R9, RZ, RZ, R8 ;  /* 0x000000ffff097224 */ /* 0x000fe400078e0008 */
[----:B------:R-:W-:Y:S02]  /*2840*/  IMAD.MOV.U32 R7, RZ, RZ, R2 ;  /* 0x000000ffff077224 */ /* 0x000fe400078e0002 */
[----:B------:R-:W-:-:S02]  /*2850*/  IMAD.MOV.U32 R8, RZ, RZ, R3 ;  /* 0x000000ffff087224 */ /* 0x000fc400078e0003 */
[----:B------:R-:W-:-:S05]  /*2860*/  @P0 IMAD.MOV R5, RZ, RZ, R4 ;  /* 0x000000ffff050224 */ /* 0x000fca00078e0204 */
[----:B------:R-:W-:Y:S01]  /*2870*/  IADD3 R4, PT, PT, R5, 0xe6, -R0 ;  /* 0x000000e605047810 */ /* 0x000fe20007ffe800 */
[----:B------:R-:W-:-:S03]  /*2880*/  VIADD R0, R0, 0x1 ;  /* 0x0000000100007836 */ /* 0x000fc60000000000 */
[----:B------:R-:W-:Y:S01]  /*2890*/  ISETP.GT.AND P0, PT, R4, 0xaa, PT ;  /* 0x000000aa0400780c */ /* 0x000fe20003f04270 */
[----:B------:R-:W-:-:S12]  /*28a0*/  IMAD.MOV.U32 R4, RZ, RZ, R5 ;  /* 0x000000ffff047224 */ /* 0x000fd800078e0005 */
[----:B------:R-:W-:Y:S05]  /*28b0*/  @P0 BRA P1, `(.L_x_12) ;  /* 0xfffffffc00a40947 */ /* 0x000fea000083ffff */
[----:B------:R-:W-:Y:S05]  /*28c0*/  BSYNC.RECONVERGENT B0 ;  /* 0x0000000000007941 */ /* 0x000fea0003800200 */
.L_x_11:
[----:B------:R-:W0:Y:S01]  /*28d0*/  S2R R0, SR_LANEID ;  /* 0x0000000000007919 */ /* 0x000e220000000000 */
[----:B------:R-:W1:Y:S01]  /*28e0*/  LDC.64 R2, c[0x0][0x380] ;  /* 0x0000e000ff027b82 */ /* 0x000e620000000a00 */
[----:B------:R-:W-:Y:S01]  /*28f0*/  VOTEU.ANY UR4, UPT, PT ;  /* 0x0000000000047886 */ /* 0x000fe200038e0100 */
[----:B------:R-:W-:Y:S01]  /*2900*/  CREDUX.MAX.S32 UR5, R4 ;  /* 0x00000000040572cc */ /* 0x000fe20000000200 */
[----:B------:R-:W-:-:S12]  /*2910*/  UFLO.U32 UR4, UR4 ;  /* 0x00000004000472bd */ /* 0x000fd800080e0000 */
[----:B------:R-:W-:Y:S01]  /*2920*/  IMAD.U32 R5, RZ, RZ, UR5 ;  /* 0x00000005ff057e24 */ /* 0x000fe2000f8e00ff */
[----:B0-----:R-:W-:-:S13]  /*2930*/  ISETP.EQ.U32.AND P0, PT, R0, UR4, PT ;  /* 0x0000000400007c0c */ /* 0x001fda000bf02070 */
[----:B-1----:R-:W-:Y:S01]  /*2940*/  @P0 REDG.E.MAX.S32.STRONG.GPU desc[UR6][R2.64], R5 ;  /* 0x000000050200098e */ /* 0x002fe2000d12e306 */
[----:B------:R-:W-:Y:S05]  /*2950*/  EXIT ;  /* 0x000000000000794d */ /* 0x000fea0003800000 */
.L_x_13:
[----:B------:R-:W-:-:S00]  /*2960*/  BRA `(.L_x_13) ;  /* 0xfffffffc00fc7947 */ /* 0x000fc0000383ffff */
[----:B------:R-:W-:-:S00]  /*2970*/  NOP ;  /* 0x0000000000007918 */ /* 0x000fc00000000000 */
        /* <DEDUP_REMOVED lines=8> */
.L_x_14:


//--------------------- .nv.global.init           --------------------------
	.section	.nv.global.init,"aw",@progbits
	.align	4
.nv.global.init:
	.type		mrg32k3aM1SubSeq,@object
	.size		mrg32k3aM1SubSeq,(mrg32k3aM2SubSeq - mrg32k3aM1SubSeq)
mrg32k3aM1SubSeq:
        /*0000*/ 	.byte	0x0b, 0xcc, 0xee, 0x04, 0x73, 0x29, 0x8b, 0x6f, 0xf6, 0x53, 0x03, 0xf6, 0x23, 0xf6, 0xea, 0xda
        /* <DEDUP_REMOVED lines=125> */
	.type		mrg32k3aM2SubSeq,@object
	.size		mrg32k3aM2SubSeq,(mrg32k3aM1 - mrg32k3aM2SubSeq)
mrg32k3aM2SubSeq:
        /* <DEDUP_REMOVED lines=126> */
	.type		mrg32k3aM1,@object
	.size		mrg32k3aM1,(mrg32k3aM1Seq - mrg32k3aM1)
mrg32k3aM1:
        /* <DEDUP_REMOVED lines=144> */
	.type		mrg32k3aM1Seq,@object
	.size		mrg32k3aM1Seq,(mrg32k3aM2 - mrg32k3aM1Seq)
mrg32k3aM1Seq:
        /* <DEDUP_REMOVED lines=144> */
	.type		mrg32k3aM2,@object
	.size		mrg32k3aM2,(mrg32k3aM2Seq - mrg32k3aM2)
mrg32k3aM2:
        /* <DEDUP_REMOVED lines=144> */
	.type		mrg32k3aM2Seq,@object
	.size		mrg32k3aM2Seq,(precalc_xorwow_matrix - mrg32k3aM2Seq)
mrg32k3aM2Seq:
        /* <DEDUP_REMOVED lines=144> */
	.type		precalc_xorwow_matrix,@object
	.size		precalc_xorwow_matrix,(precalc_xorwow_offset_matrix - precalc_xorwow_matrix)
precalc_xorwow_matrix:
        /* <DEDUP_REMOVED lines=6400> */
	.type		precalc_xorwow_offset_matrix,@object
	.size		precalc_xorwow_offset_matrix,(.L_1 - precalc_xorwow_offset_matrix)
precalc_xorwow_offset_matrix:
        /* <DEDUP_REMOVED lines=6400> */
.L_1:


//--------------------- .nv.shared.reserved.0     --------------------------
	.section	.nv.shared.reserved.0,"aw",@nobits
	.weak		__nv_reservedSMEM_offset_0_alias
	.size		__nv_reservedSMEM_offset_0_alias, 0, 64
	.other		__nv_reservedSMEM_offset_0_alias,@"STO_CUDA_RESERVED_SHARED STV_DEFAULT"
__nv_reservedSMEM_offset_0_alias:
	.zero		0
	.zero		64


//--------------------- .nv.constant0._Z13simulateRollsPiyi --------------------------
	.section	.nv.constant0._Z13simulateRollsPiyi,"a",@progbits
	.sectionflags	@""
	.align	4
.nv.constant0._Z13simulateRollsPiyi:
	.zero		916


//--------------------- SYMBOLS --------------------------

	.type		.nv.reservedSmem.offset0,@object
	.size		.nv.reservedSmem.offset0,0x4
